	.target	sm_80

	.elftype	@"ET_EXEC"


//--------------------- .note.nv.tkinfo           --------------------------
	.section	.note.nv.tkinfo,"",@"SHT_NOTE"
	.sectionflags	@"SHF_NOTE_NV_TKINFO"
	.tkinfo
        /*0018*/ 	.word	0x00000002
        /*0030*/ 	.string	""
        /*0030*/ 	.string	"ptxas"
        /*0030*/ 	.string	"Cuda compilation tools, release 13.0, V13.0.88"
        /*0030*/ 	.string	"Build cuda_13.0.r13.0/compiler.36424714_0"
        /*0030*/ 	.string	"-v  -suppress-debug-info  -lineinfo  -arch sm_80 "



//--------------------- .note.nv.cuinfo           --------------------------
	.section	.note.nv.cuinfo,"",@"SHT_NOTE"
	.sectionflags	@"SHF_NOTE_NV_CUINFO"
        /*0018*/ 	.short	0x0002
        /*001a*/ 	.short	0x0050
        /*001c*/ 	.short	0x0082
	.zero		2


//--------------------- .nv.info                  --------------------------
	.section	.nv.info,"",@"SHT_CUDA_INFO"
	.align	4


	//----- nvinfo : EIATTR_REGCOUNT
	.align		4
        /*0000*/ 	.byte	0x04, 0x2f
        /*0002*/ 	.short	(.L_2 - .L_1)
	.align		4
.L_1:
        /*0004*/ 	.word	index@(attn_fwd)
        /*0008*/ 	.word	0x00000030


	//----- nvinfo : EIATTR_FRAME_SIZE
	.align		4
.L_2:
        /*000c*/ 	.byte	0x04, 0x11
        /*000e*/ 	.short	(.L_4 - .L_3)
	.align		4
.L_3:
        /*0010*/ 	.word	index@(attn_fwd)
        /*0014*/ 	.word	0x00000000


	//----- nvinfo : EIATTR_MIN_STACK_SIZE
	.align		4
.L_4:
        /*0018*/ 	.byte	0x04, 0x12
        /*001a*/ 	.short	(.L_6 - .L_5)
	.align		4
.L_5:
        /*001c*/ 	.word	index@(attn_fwd)
        /*0020*/ 	.word	0x00000000
.L_6:


//--------------------- .nv.info.attn_fwd         --------------------------
	.section	.nv.info.attn_fwd,"",@"SHT_CUDA_INFO"
	.sectionflags	@""
	.align	4


	//----- nvinfo : EIATTR_CUDA_API_VERSION
	.align		4
        /*0000*/ 	.byte	0x04, 0x37
        /*0002*/ 	.short	(.L_8 - .L_7)
.L_7:
        /*0004*/ 	.word	0x00000082


	//----- nvinfo : EIATTR_SW2861232_WAR
	.align		4
.L_8:
        /*0008*/ 	.byte	0x01, 0x35
	.zero		2


	//----- nvinfo : EIATTR_PARAM_CBANK
	.align		4
        /*000c*/ 	.byte	0x04, 0x0a
        /*000e*/ 	.short	(.L_10 - .L_9)
	.align		4
.L_9:
        /*0010*/ 	.word	index@(.nv.constant0.attn_fwd)
        /*0014*/ 	.short	0x0160
        /*0016*/ 	.short	0x0088


	//----- nvinfo : EIATTR_CBANK_PARAM_SIZE
	.align		4
.L_10:
        /*0018*/ 	.byte	0x03, 0x19
        /*001a*/ 	.short	0x0088


	//----- nvinfo : EIATTR_KPARAM_INFO
	.align		4
        /*001c*/ 	.byte	0x04, 0x17
        /*001e*/ 	.short	(.L_12 - .L_11)
.L_11:
        /*0020*/ 	.word	0x00000000
        /*0024*/ 	.short	0x0019
        /*0026*/ 	.short	0x0080
        /*0028*/ 	.byte	0x00, 0xf4, 0x21, 0x00


	//----- nvinfo : EIATTR_KPARAM_INFO
	.align		4
.L_12:
        /*002c*/ 	.byte	0x04, 0x17
        /*002e*/ 	.short	(.L_14 - .L_13)
.L_13:
        /*0030*/ 	.word	0x00000000
        /*0034*/ 	.short	0x0018
        /*0036*/ 	.short	0x0078
        /*0038*/ 	.byte	0x00, 0xf4, 0x21, 0x00


	//----- nvinfo : EIATTR_KPARAM_INFO
	.align		4
.L_14:
        /*003c*/ 	.byte	0x04, 0x17
        /*003e*/ 	.short	(.L_16 - .L_15)
.L_15:
        /*0040*/ 	.word	0x00000000
        /*0044*/ 	.short	0x0017
        /*0046*/ 	.short	0x0070
        /*0048*/ 	.byte	0x00, 0xf0, 0x11, 0x00


	//----- nvinfo : EIATTR_KPARAM_INFO
	.align		4
.L_16:
        /*004c*/ 	.byte	0x04, 0x17
        /*004e*/ 	.short	(.L_18 - .L_17)
.L_17:
        /*0050*/ 	.word	0x00000000
        /*0054*/ 	.short	0x0016
        /*0056*/ 	.short	0x006c
        /*0058*/ 	.byte	0x00, 0xf0, 0x11, 0x00


	//----- nvinfo : EIATTR_KPARAM_INFO
	.align		4
.L_18:
        /*005c*/ 	.byte	0x04, 0x17
        /*005e*/ 	.short	(.L_20 - .L_19)
.L_19:
        /*0060*/ 	.word	0x00000000
        /*0064*/ 	.short	0x0015
        /*0066*/ 	.short	0x0068
        /*0068*/ 	.byte	0x00, 0xf0, 0x11, 0x00


	//----- nvinfo : EIATTR_KPARAM_INFO
	.align		4
.L_20:
        /*006c*/ 	.byte	0x04, 0x17
        /*006e*/ 	.short	(.L_22 - .L_21)
.L_21:
        /*0070*/ 	.word	0x00000000
        /*0074*/ 	.short	0x0014
        /*0076*/ 	.short	0x0064
        /*0078*/ 	.byte	0x00, 0xf0, 0x11, 0x00


	//----- nvinfo : EIATTR_KPARAM_INFO
	.align		4
.L_22:
        /*007c*/ 	.byte	0x04, 0x17
        /*007e*/ 	.short	(.L_24 - .L_23)
.L_23:
        /*0080*/ 	.word	0x00000000
        /*0084*/ 	.short	0x0013
        /*0086*/ 	.short	0x0060
        /*0088*/ 	.byte	0x00, 0xf0, 0x11, 0x00


	//----- nvinfo : EIATTR_KPARAM_INFO
	.align		4
.L_24:
        /*008c*/ 	.byte	0x04, 0x17
        /*008e*/ 	.short	(.L_26 - .L_25)
.L_25:
        /*0090*/ 	.word	0x00000000
        /*0094*/ 	.short	0x0012
        /*0096*/ 	.short	0x005c
        /*0098*/ 	.byte	0x00, 0xf0, 0x11, 0x00


	//----- nvinfo : EIATTR_KPARAM_INFO
	.align		4
.L_26:
        /*009c*/ 	.byte	0x04, 0x17
        /*009e*/ 	.short	(.L_28 - .L_27)
.L_27:
        /*00a0*/ 	.word	0x00000000
        /*00a4*/ 	.short	0x0011
        /*00a6*/ 	.short	0x0058
        /*00a8*/ 	.byte	0x00, 0xf0, 0x11, 0x00


	//----- nvinfo : EIATTR_KPARAM_INFO
	.align		4
.L_28:
        /*00ac*/ 	.byte	0x04, 0x17
        /*00ae*/ 	.short	(.L_30 - .L_29)
.L_29:
        /*00b0*/ 	.word	0x00000000
        /*00b4*/ 	.short	0x0010
        /*00b6*/ 	.short	0x0054
        /*00b8*/ 	.byte	0x00, 0xf0, 0x11, 0x00


	//----- nvinfo : EIATTR_KPARAM_INFO
	.align		4
.L_30:
        /*00bc*/ 	.byte	0x04, 0x17
        /*00be*/ 	.short	(.L_32 - .L_31)
.L_31:
        /*00c0*/ 	.word	0x00000000
        /*00c4*/ 	.short	0x000f
        /*00c6*/ 	.short	0x0050
        /*00c8*/ 	.byte	0x00, 0xf0, 0x11, 0x00


	//----- nvinfo : EIATTR_KPARAM_INFO
	.align		4
.L_32:
        /*00cc*/ 	.byte	0x04, 0x17
        /*00ce*/ 	.short	(.L_34 - .L_33)
.L_33:
        /*00d0*/ 	.word	0x00000000
        /*00d4*/ 	.short	0x000e
        /*00d6*/ 	.short	0x004c
        /*00d8*/ 	.byte	0x00, 0xf0, 0x11, 0x00


	//----- nvinfo : EIATTR_KPARAM_INFO
	.align		4
.L_34:
        /*00dc*/ 	.byte	0x04, 0x17
        /*00de*/ 	.short	(.L_36 - .L_35)
.L_35:
        /*00e0*/ 	.word	0x00000000
        /*00e4*/ 	.short	0x000d
        /*00e6*/ 	.short	0x0048
        /*00e8*/ 	.byte	0x00, 0xf0, 0x11, 0x00


	//----- nvinfo : EIATTR_KPARAM_INFO
	.align		4
.L_36:
        /*00ec*/ 	.byte	0x04, 0x17
        /*00ee*/ 	.short	(.L_38 - .L_37)
.L_37:
        /*00f0*/ 	.word	0x00000000
        /*00f4*/ 	.short	0x000c
        /*00f6*/ 	.short	0x0044
        /*00f8*/ 	.byte	0x00, 0xf0, 0x11, 0x00


	//----- nvinfo : EIATTR_KPARAM_INFO
	.align		4
.L_38:
        /*00fc*/ 	.byte	0x04, 0x17
        /*00fe*/ 	.short	(.L_40 - .L_39)
.L_39:
        /*0100*/ 	.word	0x00000000
        /*0104*/ 	.short	0x000b
        /*0106*/ 	.short	0x0040
        /*0108*/ 	.byte	0x00, 0xf0, 0x11, 0x00


	//----- nvinfo : EIATTR_KPARAM_INFO
	.align		4
.L_40:
        /*010c*/ 	.byte	0x04, 0x17
        /*010e*/ 	.short	(.L_42 - .L_41)
.L_41:
        /*0110*/ 	.word	0x00000000
        /*0114*/ 	.short	0x000a
        /*0116*/ 	.short	0x003c
        /*0118*/ 	.byte	0x00, 0xf0, 0x11, 0x00


	//----- nvinfo : EIATTR_KPARAM_INFO
	.align		4
.L_42:
        /*011c*/ 	.byte	0x04, 0x17
        /*011e*/ 	.short	(.L_44 - .L_43)
.L_43:
        /*0120*/ 	.word	0x00000000
        /*0124*/ 	.short	0x0009
        /*0126*/ 	.short	0x0038
        /*0128*/ 	.byte	0x00, 0xf0, 0x11, 0x00


	//----- nvinfo : EIATTR_KPARAM_INFO
	.align		4
.L_44:
        /*012c*/ 	.byte	0x04, 0x17
        /*012e*/ 	.short	(.L_46 - .L_45)
.L_45:
        /*0130*/ 	.word	0x00000000
        /*0134*/ 	.short	0x0008
        /*0136*/ 	.short	0x0034
        /*0138*/ 	.byte	0x00, 0xf0, 0x11, 0x00


	//----- nvinfo : EIATTR_KPARAM_INFO
	.align		4
.L_46:
        /*013c*/ 	.byte	0x04, 0x17
        /*013e*/ 	.short	(.L_48 - .L_47)
.L_47:
        /*0140*/ 	.word	0x00000000
        /*0144*/ 	.short	0x0007
        /*0146*/ 	.short	0x0030
        /*0148*/ 	.byte	0x00, 0xf0, 0x11, 0x00


	//----- nvinfo : EIATTR_KPARAM_INFO
	.align		4
.L_48:
        /*014c*/ 	.byte	0x04, 0x17
        /*014e*/ 	.short	(.L_50 - .L_49)
.L_49:
        /*0150*/ 	.word	0x00000000
        /*0154*/ 	.short	0x0006
        /*0156*/ 	.short	0x002c
        /*0158*/ 	.byte	0x00, 0xf0, 0x11, 0x00


	//----- nvinfo : EIATTR_KPARAM_INFO
	.align		4
.L_50:
        /*015c*/ 	.byte	0x04, 0x17
        /*015e*/ 	.short	(.L_52 - .L_51)
.L_51:
        /*0160*/ 	.word	0x00000000
        /*0164*/ 	.short	0x0005
        /*0166*/ 	.short	0x0028
        /*0168*/ 	.byte	0x00, 0xf0, 0x11, 0x00


	//----- nvinfo : EIATTR_KPARAM_INFO
	.align		4
.L_52:
        /*016c*/ 	.byte	0x04, 0x17
        /*016e*/ 	.short	(.L_54 - .L_53)
.L_53:
        /*0170*/ 	.word	0x00000000
        /*0174*/ 	.short	0x0004
        /*0176*/ 	.short	0x0020
        /*0178*/ 	.byte	0x00, 0xf4, 0x21, 0x00


	//----- nvinfo : EIATTR_KPARAM_INFO
	.align		4
.L_54:
        /*017c*/ 	.byte	0x04, 0x17
        /*017e*/ 	.short	(.L_56 - .L_55)
.L_55:
        /*0180*/ 	.word	0x00000000
        /*0184*/ 	.short	0x0003
        /*0186*/ 	.short	0x0018
        /*0188*/ 	.byte	0x00, 0xf4, 0x21, 0x00


	//----- nvinfo : EIATTR_KPARAM_INFO
	.align		4
.L_56:
        /*018c*/ 	.byte	0x04, 0x17
        /*018e*/ 	.short	(.L_58 - .L_57)
.L_57:
        /*0190*/ 	.word	0x00000000
        /*0194*/ 	.short	0x0002
        /*0196*/ 	.short	0x0010
        /*0198*/ 	.byte	0x00, 0xf4, 0x21, 0x00


	//----- nvinfo : EIATTR_KPARAM_INFO
	.align		4
.L_58:
        /*019c*/ 	.byte	0x04, 0x17
        /*019e*/ 	.short	(.L_60 - .L_59)
.L_59:
        /*01a0*/ 	.word	0x00000000
        /*01a4*/ 	.short	0x0001
        /*01a6*/ 	.short	0x0008
        /*01a8*/ 	.byte	0x00, 0xf4, 0x21, 0x00


	//----- nvinfo : EIATTR_KPARAM_INFO
	.align		4
.L_60:
        /*01ac*/ 	.byte	0x04, 0x17
        /*01ae*/ 	.short	(.L_62 - .L_61)
.L_61:
        /*01b0*/ 	.word	0x00000000
        /*01b4*/ 	.short	0x0000
        /*01b6*/ 	.short	0x0000
        /*01b8*/ 	.byte	0x00, 0xf4, 0x21, 0x00


	//----- nvinfo : EIATTR_MAXREG_COUNT
	.align		4
.L_62:
        /*01bc*/ 	.byte	0x03, 0x1b
        /*01be*/ 	.short	0x00ff


	//----- nvinfo : EIATTR_NUM_BARRIERS
	.align		4
        /*01c0*/ 	.byte	0x02, 0x4c
        /*01c2*/ 	.byte	0x01
	.zero		1


	//----- nvinfo : EIATTR_MERCURY_ISA_VERSION
	.align		4
        /*01c4*/ 	.byte	0x03, 0x5f
        /*01c6*/ 	.short	0x0000


	//----- nvinfo : EIATTR_COOP_GROUP_MASK_REGIDS
	.align		4
        /*01c8*/ 	.byte	0x04, 0x29
        /*01ca*/ 	.short	(.L_64 - .L_63)


	//   ....[0]....
.L_63:
        /*01cc*/ 	.word	0xffffffff


	//   ....[1]....
        /*01d0*/ 	.word	0xffffffff


	//   ....[2]....
        /*01d4*/ 	.word	0xffffffff


	//   ....[3]....
        /*01d8*/ 	.word	0xffffffff


	//   ....[4]....
        /*01dc*/ 	.word	0xffffffff


	//   ....[5]....
        /*01e0*/ 	.word	0xffffffff


	//   ....[6]....
        /*01e4*/ 	.word	0xffffffff


	//   ....[7]....
        /*01e8*/ 	.word	0xffffffff


	//----- nvinfo : EIATTR_COOP_GROUP_INSTR_OFFSETS
	.align		4
.L_64:
        /*01ec*/ 	.byte	0x04, 0x28
        /*01ee*/ 	.short	(.L_66 - .L_65)


	//   ....[0]....
.L_65:
        /*01f0*/ 	.word	0x000009d0


	//   ....[1]....
        /*01f4*/ 	.word	0x00000a30


	//   ....[2]....
        /*01f8*/ 	.word	0x00000a50


	//   ....[3]....
        /*01fc*/ 	.word	0x00000a70


	//   ....[4]....
        /*0200*/ 	.word	0x00000d20


	//   ....[5]....
        /*0204*/ 	.word	0x00000e00


	//   ....[6]....
        /*0208*/ 	.word	0x00000e40


	//   ....[7]....
        /*020c*/ 	.word	0x00000e80


	//----- nvinfo : EIATTR_EXIT_INSTR_OFFSETS
	.align		4
.L_66:
        /*0210*/ 	.byte	0x04, 0x1c
        /*0212*/ 	.short	(.L_68 - .L_67)


	//   ....[0]....
.L_67:
        /*0214*/ 	.word	0x00001a20


	//   ....[1]....
        /*0218*/ 	.word	0x00001ac0


	//----- nvinfo : EIATTR_REQNTID
	.align		4
.L_68:
        /*021c*/ 	.byte	0x04, 0x10
        /*021e*/ 	.short	(.L_70 - .L_69)
.L_69:
        /*0220*/ 	.word	0x00000100
        /*0224*/ 	.word	0x00000001
        /*0228*/ 	.word	0x00000001
.L_70:


//--------------------- .nv.callgraph             --------------------------
	.section	.nv.callgraph,"",@"SHT_CUDA_CALLGRAPH"
	.align	4
	.sectionentsize	8
	.align		4
        /*0000*/ 	.word	0x00000000
	.align		4
        /*0004*/ 	.word	0xffffffff
	.align		4
        /*0008*/ 	.word	0x00000000
	.align		4
        /*000c*/ 	.word	0xfffffffe
	.align		4
        /*0010*/ 	.word	0x00000000
	.align		4
        /*0014*/ 	.word	0xfffffffd
	.align		4
        /*0018*/ 	.word	0x00000000
	.align		4
        /*001c*/ 	.word	0xfffffffc


//--------------------- .nv.rel.action            --------------------------
	.section	.nv.rel.action,"",@"SHT_CUDA_RELOCINFO"
	.align	8
	.sectionentsize	8
        /*0000*/ 	.byte	0x73, 0x00, 0x00, 0x00, 0x00, 0x00, 0x00, 0x00, 0x00, 0x00, 0x00, 0x11, 0x25, 0x00, 0x05, 0x36


//--------------------- .nv.constant4             --------------------------
	.section	.nv.constant4,"a",@progbits
	.align	8
	.align		8
.nv.constant4:
        /*0000*/ 	.dword	_$_str


//--------------------- .nv.constant0.attn_fwd    --------------------------
	.section	.nv.constant0.attn_fwd,"a",@progbits
	.sectionflags	@""
	.align	4
.nv.constant0.attn_fwd:
	.zero		488


//--------------------- .text.attn_fwd            --------------------------
	.section	.text.attn_fwd,"ax",@progbits
	.sectioninfo	@"SHI_REGISTERS=48"
	.align	128
        .global         attn_fwd
        .type           attn_fwd,@function
        .size           attn_fwd,(.L_x_3 - attn_fwd)
        .other          attn_fwd,@"STO_CUDA_ENTRY STV_DEFAULT"
attn_fwd:
.text.attn_fwd:
[----:B------:R-:W-:Y:S02]  /*0000*/  IMAD.MOV.U32 R1, RZ, RZ, c[0x0][0x28] ;  /* 0x00000a00ff017624 */ /* 0x000fe400078e00ff */
[----:B------:R-:W0:Y:S01]  /*0010*/  S2R R0, SR_TID.X ;  /* 0x0000000000007919 */ /* 0x000e220000002100 */
[----:B------:R-:W-:Y:S01]  /*0020*/  IMAD.MOV.U32 R24, RZ, RZ, c[0x0][0x198] ;  /* 0x00006600ff187624 */ /* 0x000fe200078e00ff */
[----:B------:R-:W-:Y:S02]  /*0030*/  ULDC.64 UR4, c[0x0][0x118] ;  /* 0x0000460000047ab9 */ /* 0x000fe40000000a00 */
[----:B------:R-:W1:Y:S04]  /*0040*/  S2R R38, SR_CTAID.X ;  /* 0x0000000000267919 */ /* 0x000e680000002500 */
[----:B------:R-:W2:Y:S01]  /*0050*/  S2R R2, SR_CTAID.Y ;  /* 0x0000000000027919 */ /* 0x000ea20000002600 */
[----:B0-----:R-:W-:Y:S02]  /*0060*/  LOP3.LUT R3, R0, 0x7f, RZ, 0xc0, !PT ;  /* 0x0000007f00037812 */ /* 0x001fe400078ec0ff */
[----:B------:R-:W-:-:S02]  /*0070*/  SHF.R.U32.HI R37, RZ, 0x7, R0 ;  /* 0x00000007ff257819 */ /* 0x000fc40000011600 */
[----:B-1----:R-:W-:Y:S02]  /*0080*/  LEA R38, R38, R3, 0x7 ;  /* 0x0000000326267211 */ /* 0x002fe400078e38ff */
[----:B------:R-:W-:Y:S01]  /*0090*/  SGXT.U32 R37, R37, 0x1 ;  /* 0x000000012525781a */ /* 0x000fe20000000000 */
[----:B--2---:R-:W-:Y:S02]  /*00a0*/  IMAD R4, R2, c[0x0][0x190], RZ ;  /* 0x0000640002047a24 */ /* 0x004fe400078e02ff */
[----:B------:R-:W-:Y:S02]  /*00b0*/  IMAD R6, R38, c[0x0][0x194], RZ ;  /* 0x0000650026067a24 */ /* 0x000fe400078e02ff */
[----:B------:R-:W-:Y:S01]  /*00c0*/  IMAD R9, R37, c[0x0][0x198], RZ ;  /* 0x0000660025097a24 */ /* 0x000fe200078e02ff */
[----:B------:R-:W-:Y:S01]  /*00d0*/  SHF.L.U32 R5, R4, 0x1, RZ ;  /* 0x0000000104057819 */ /* 0x000fe200000006ff */
[----:B------:R-:W-:Y:S02]  /*00e0*/  IMAD.SHL.U32 R8, R6, 0x2, RZ ;  /* 0x0000000206087824 */ /* 0x000fe400078e00ff */
[----:B------:R-:W-:Y:S01]  /*00f0*/  IMAD.HI R4, R4, 0x2, RZ ;  /* 0x0000000204047827 */ /* 0x000fe200078e02ff */
[----:B------:R-:W-:-:S02]  /*0100*/  LEA R11, R24, R9, 0x1 ;  /* 0x00000009180b7211 */ /* 0x000fc400078e08ff */
[----:B------:R-:W-:Y:S01]  /*0110*/  IADD3 R20, P0, P1, R8, c[0x0][0x160], R5 ;  /* 0x0000580008147a10 */ /* 0x000fe2000791e005 */
[----:B------:R-:W-:-:S04]  /*0120*/  IMAD.HI R7, R6, 0x2, RZ ;  /* 0x0000000206077827 */ /* 0x000fc800078e02ff */
[C---:B------:R-:W-:Y:S01]  /*0130*/  IMAD R5, R24.reuse, 0x2, R11 ;  /* 0x0000000218057824 */ /* 0x040fe200078e020b */
[----:B------:R-:W-:Y:S02]  /*0140*/  IADD3.X R22, R7, c[0x0][0x164], R4, P0, P1 ;  /* 0x0000590007167a10 */ /* 0x000fe400007e2404 */
[-C--:B------:R-:W-:Y:S02]  /*0150*/  LEA R6, P0, R9, R20.reuse, 0x1 ;  /* 0x0000001409067211 */ /* 0x080fe400078008ff */
[C---:B------:R-:W-:Y:S02]  /*0160*/  LEA R18, R24.reuse, R5, 0x1 ;  /* 0x0000000518127211 */ /* 0x040fe400078e08ff */
[----:B------:R-:W-:Y:S02]  /*0170*/  LEA R8, P1, R11, R20, 0x1 ;  /* 0x000000140b087211 */ /* 0x000fe400078208ff */
[----:B------:R-:W-:Y:S01]  /*0180*/  LEA.HI.X.SX32 R7, R9, R22, 0x1, P0 ;  /* 0x0000001609077211 */ /* 0x000fe200000f0eff */
[----:B------:R-:W-:Y:S01]  /*0190*/  IMAD R4, R24, 0x2, R18 ;  /* 0x0000000218047824 */ /* 0x000fe200078e0212 */
[----:B------:R-:W-:-:S02]  /*01a0*/  LEA R10, P0, R5, R20, 0x1 ;  /* 0x00000014050a7211 */ /* 0x000fc400078008ff */
[-C--:B------:R-:W-:Y:S01]  /*01b0*/  LEA.HI.X.SX32 R9, R11, R22.reuse, 0x1, P1 ;  /* 0x000000160b097211 */ /* 0x080fe200008f0eff */
[----:B------:R0:W2:Y:S01]  /*01c0*/  LDG.E.U16 R19, [R6.64] ;  /* 0x0000000406137981 */ /* 0x0000a2000c1e1500 */
[----:B------:R-:W-:Y:S02]  /*01d0*/  LEA.HI.X.SX32 R11, R5, R22, 0x1, P0 ;  /* 0x00000016050b7211 */ /* 0x000fe400000f0eff */
[----:B------:R-:W-:Y:S01]  /*01e0*/  LEA R5, R24, R4, 0x1 ;  /* 0x0000000418057211 */ /* 0x000fe200078e08ff */
[----:B------:R1:W3:Y:S01]  /*01f0*/  LDG.E.U16 R8, [R8.64] ;  /* 0x0000000408087981 */ /* 0x0002e2000c1e1500 */
[----:B------:R-:W-:-:S03]  /*0200*/  LEA R12, P0, R4, R20, 0x1 ;  /* 0x00000014040c7211 */ /* 0x000fc600078008ff */
[C---:B------:R-:W-:Y:S01]  /*0210*/  IMAD R17, R24.reuse, 0x2, R5 ;  /* 0x0000000218117824 */ /* 0x040fe200078e0205 */
[----:B------:R-:W-:Y:S01]  /*0220*/  LEA R14, P1, R5, R20, 0x1 ;  /* 0x00000014050e7211 */ /* 0x000fe200078208ff */
[----:B------:R4:W5:Y:S03]  /*0230*/  LDG.E.U16 R10, [R10.64] ;  /* 0x000000040a0a7981 */ /* 0x000966000c1e1500 */
[----:B0-----:R-:W-:Y:S02]  /*0240*/  LEA R7, R24, R17, 0x1 ;  /* 0x0000001118077211 */ /* 0x001fe400078e08ff */
[----:B------:R-:W-:Y:S02]  /*0250*/  LEA.HI.X.SX32 R13, R4, R22, 0x1, P0 ;  /* 0x00000016040d7211 */ /* 0x000fe400000f0eff */
[----:B------:R-:W-:Y:S02]  /*0260*/  LEA R16, P2, R17, R20, 0x1 ;  /* 0x0000001411107211 */ /* 0x000fe400078408ff */
[----:B------:R-:W-:Y:S01]  /*0270*/  LEA.HI.X.SX32 R15, R5, R22, 0x1, P1 ;  /* 0x00000016050f7211 */ /* 0x000fe200008f0eff */
[----:B------:R-:W3:Y:S01]  /*0280*/  LDG.E.U16 R12, [R12.64] ;  /* 0x000000040c0c7981 */ /* 0x000ee2000c1e1500 */
[----:B------:R-:W-:-:S02]  /*0290*/  LEA R4, P0, R18, R20, 0x1 ;  /* 0x0000001412047211 */ /* 0x000fc400078008ff */
[----:B------:R-:W-:Y:S01]  /*02a0*/  LEA R6, P1, R7, R20, 0x1 ;  /* 0x0000001407067211 */ /* 0x000fe200078208ff */
[----:B------:R-:W5:Y:S01]  /*02b0*/  LDG.E.U16 R14, [R14.64] ;  /* 0x000000040e0e7981 */ /* 0x000f62000c1e1500 */
[-C--:B------:R-:W-:Y:S02]  /*02c0*/  LEA.HI.X.SX32 R17, R17, R22.reuse, 0x1, P2 ;  /* 0x0000001611117211 */ /* 0x080fe400010f0eff */
[-C--:B------:R-:W-:Y:S02]  /*02d0*/  LEA.HI.X.SX32 R5, R18, R22.reuse, 0x1, P0 ;  /* 0x0000001612057211 */ /* 0x080fe400000f0eff */
[----:B------:R-:W-:Y:S01]  /*02e0*/  LEA.HI.X.SX32 R7, R7, R22, 0x1, P1 ;  /* 0x0000001607077211 */ /* 0x000fe200008f0eff */
[----:B------:R-:W5:Y:S04]  /*02f0*/  LDG.E.U16 R16, [R16.64] ;  /* 0x0000000410107981 */ /* 0x000f68000c1e1500 */
[----:B------:R0:W5:Y:S04]  /*0300*/  LDG.E.U16 R4, [R4.64] ;  /* 0x0000000404047981 */ /* 0x000168000c1e1500 */
[----:B------:R0:W5:Y:S01]  /*0310*/  LDG.E.U16 R6, [R6.64] ;  /* 0x0000000406067981 */ /* 0x000162000c1e1500 */
[----:B-1----:R-:W-:Y:S01]  /*0320*/  SHF.R.S32.HI R9, RZ, 0x7, R0 ;  /* 0x00000007ff097819 */ /* 0x002fe20000011400 */
[----:B------:R-:W-:-:S03]  /*0330*/  IMAD.SHL.U32 R18, R3, 0x2, RZ ;  /* 0x0000000203127824 */ /* 0x000fc600078e00ff */
[----:B------:R-:W-:-:S04]  /*0340*/  SGXT R3, R9, 0x1 ;  /* 0x000000010903781a */ /* 0x000fc80000000200 */
[----:B------:R-:W-:-:S04]  /*0350*/  LOP3.LUT R3, R18, 0x110, R3, 0x78, !PT ;  /* 0x0000011012037812 */ /* 0x000fc800078e7803 */
[C---:B------:R-:W-:Y:S02]  /*0360*/  LOP3.LUT R9, R3.reuse, 0x20, RZ, 0x3c, !PT ;  /* 0x0000002003097812 */ /* 0x040fe400078e3cff */
[C---:B----4-:R-:W-:Y:S02]  /*0370*/  LOP3.LUT R11, R3.reuse, 0x40, RZ, 0x3c, !PT ;  /* 0x00000040030b7812 */ /* 0x050fe400078e3cff */
[----:B0-----:R-:W-:Y:S02]  /*0380*/  LOP3.LUT R5, R3, 0x60, RZ, 0x3c, !PT ;  /* 0x0000006003057812 */ /* 0x001fe400078e3cff */
[----:B------:R-:W-:-:S04]  /*0390*/  MOV R7, 0x1 ;  /* 0x0000000100077802 */ /* 0x000fc80000000f00 */
[----:B------:R-:W-:Y:S01]  /*03a0*/  ISETP.LE.AND P0, PT, R7, c[0x0][0x1d0], PT ;  /* 0x0000740007007a0c */ /* 0x000fe20003f03270 */
[----:B------:R-:W-:Y:S01]  /*03b0*/  IMAD.MOV.U32 R39, RZ, RZ, -0x800000 ;  /* 0xff800000ff277424 */ /* 0x000fe200078e00ff */
[----:B------:R-:W-:Y:S01]  /*03c0*/  MOV R34, 0x3f800000 ;  /* 0x3f80000000227802 */ /* 0x000fe20000000f00 */
[----:B------:R-:W-:Y:S01]  /*03d0*/  IMAD.MOV.U32 R33, RZ, RZ, 0x3f800000 ;  /* 0x3f800000ff217424 */ /* 0x000fe200078e00ff */
[----:B------:R-:W-:Y:S01]  /*03e0*/  MOV R25, 0xff800000 ;  /* 0xff80000000197802 */ /* 0x000fe20000000f00 */
[C---:B------:R-:W-:Y:S01]  /*03f0*/  IMAD.SHL.U32 R36, R0.reuse, 0x2, RZ ;  /* 0x0000000200247824 */ /* 0x040fe200078e00ff */
[----:B------:R-:W-:Y:S01]  /*0400*/  LOP3.LUT R35, R0, 0x7, RZ, 0xc0, !PT ;  /* 0x0000000700237812 */ /* 0x000fe200078ec0ff */
[----:B--2---:R-:W-:Y:S04]  /*0410*/  STS.U16 [R3], R19 ;  /* 0x0000001303007388 */ /* 0x004fe80000000400 */
[----:B---3--:R0:W-:Y:S04]  /*0420*/  STS.U16 [R3+0x800], R12 ;  /* 0x0008000c03007388 */ /* 0x0081e80000000400 */
[----:B------:R-:W-:Y:S04]  /*0430*/  STS.U16 [R9+0x200], R8 ;  /* 0x0002000809007388 */ /* 0x000fe80000000400 */
[----:B-----5:R1:W-:Y:S04]  /*0440*/  STS.U16 [R9+0xa00], R14 ;  /* 0x000a000e09007388 */ /* 0x0203e80000000400 */
[----:B------:R-:W-:Y:S04]  /*0450*/  STS.U16 [R11+0x400], R10 ;  /* 0x0004000a0b007388 */ /* 0x000fe80000000400 */
[----:B------:R2:W-:Y:S04]  /*0460*/  STS.U16 [R11+0xc00], R16 ;  /* 0x000c00100b007388 */ /* 0x0005e80000000400 */
[----:B------:R3:W-:Y:S04]  /*0470*/  STS.U16 [R5+0x600], R4 ;  /* 0x0006000405007388 */ /* 0x0007e80000000400 */
[----:B------:R3:W-:Y:S01]  /*0480*/  STS.U16 [R5+0xe00], R6 ;  /* 0x000e000605007388 */ /* 0x0007e20000000400 */
[----:B0-----:R-:W-:Y:S01]  /*0490*/  CS2R R12, SRZ ;  /* 0x00000000000c7805 */ /* 0x001fe2000001ff00 */
[----:B-1----:R-:W-:Y:S01]  /*04a0*/  CS2R R14, SRZ ;  /* 0x00000000000e7805 */ /* 0x002fe2000001ff00 */
[----:B------:R-:W-:Y:S01]  /*04b0*/  CS2R R8, SRZ ;  /* 0x0000000000087805 */ /* 0x000fe2000001ff00 */
[----:B--2---:R-:W-:Y:S01]  /*04c0*/  CS2R R10, SRZ ;  /* 0x00000000000a7805 */ /* 0x004fe2000001ff00 */
[----:B------:R-:W-:Y:S05]  /*04d0*/  @!P0 BRA `(.L_x_0) ;  /* 0x00000a3000008947 */ /* 0x000fea0003800000 */
[----:B---3--:R-:W-:Y:S01]  /*04e0*/  LOP3.LUT R6, R0, 0xf, RZ, 0xc0, !PT ;  /* 0x0000000f00067812 */ /* 0x008fe200078ec0ff */
[C---:B------:R-:W-:Y:S01]  /*04f0*/  IMAD R3, R2.reuse, c[0x0][0x1a0], RZ ;  /* 0x0000680002037a24 */ /* 0x040fe200078e02ff */
[----:B------:R-:W-:Y:S01]  /*0500*/  MOV R34, 0x3f800000 ;  /* 0x3f80000000227802 */ /* 0x000fe20000000f00 */
[----:B------:R-:W-:Y:S01]  /*0510*/  IMAD R4, R2, c[0x0][0x1b0], RZ ;  /* 0x00006c0002047a24 */ /* 0x000fe200078e02ff */
[----:B------:R-:W-:Y:S01]  /*0520*/  CS2R R28, SRZ ;  /* 0x00000000001c7805 */ /* 0x000fe2000001ff00 */
[C---:B------:R-:W-:Y:S01]  /*0530*/  IMAD R7, R6.reuse, c[0x0][0x1a8], RZ ;  /* 0x00006a0006077a24 */ /* 0x040fe200078e02ff */
[----:B------:R-:W-:Y:S01]  /*0540*/  SHF.L.U32 R5, R3, 0x1, RZ ;  /* 0x0000000103057819 */ /* 0x000fe200000006ff */
[----:B------:R-:W-:Y:S01]  /*0550*/  IMAD R9, R6, c[0x0][0x1b4], RZ ;  /* 0x00006d0006097a24 */ /* 0x000fe200078e02ff */
[----:B------:R-:W-:Y:S01]  /*0560*/  MOV R40, 0xff800000 ;  /* 0xff80000000287802 */ /* 0x000fe20000000f00 */
[----:B------:R-:W-:Y:S01]  /*0570*/  IMAD.SHL.U32 R8, R7, 0x2, RZ ;  /* 0x0000000207087824 */ /* 0x000fe200078e00ff */
[----:B------:R-:W-:Y:S01]  /*0580*/  CS2R R14, SRZ ;  /* 0x00000000000e7805 */ /* 0x000fe2000001ff00 */
[----:B------:R-:W-:-:S03]  /*0590*/  IMAD.HI R3, R3, 0x2, RZ ;  /* 0x0000000203037827 */ /* 0x000fc600078e02ff */
[----:B------:R-:W-:Y:S01]  /*05a0*/  IADD3 R10, P0, P1, R8, c[0x0][0x168], R5 ;  /* 0x00005a00080a7a10 */ /* 0x000fe2000791e005 */
[----:B------:R-:W-:Y:S01]  /*05b0*/  IMAD.HI R6, R7, 0x2, RZ ;  /* 0x0000000207067827 */ /* 0x000fe200078e02ff */
[----:B------:R-:W-:-:S03]  /*05c0*/  SHF.L.U32 R5, R4, 0x1, RZ ;  /* 0x0000000104057819 */ /* 0x000fc600000006ff */
[C---:B------:R-:W-:Y:S01]  /*05d0*/  IMAD.SHL.U32 R8, R9.reuse, 0x2, RZ ;  /* 0x0000000209087824 */ /* 0x040fe200078e00ff */
[----:B------:R-:W-:Y:S01]  /*05e0*/  IADD3.X R12, R6, c[0x0][0x16c], R3, P0, P1 ;  /* 0x00005b00060c7a10 */ /* 0x000fe200007e2403 */
[----:B------:R-:W-:Y:S01]  /*05f0*/  IMAD.HI R4, R4, 0x2, RZ ;  /* 0x0000000204047827 */ /* 0x000fe200078e02ff */
[--C-:B------:R-:W-:Y:S02]  /*0600*/  SHF.R.U32.HI R3, RZ, 0x4, R0.reuse ;  /* 0x00000004ff037819 */ /* 0x100fe40000011600 */
[----:B------:R-:W-:Y:S01]  /*0610*/  IADD3 R11, P2, P3, R8, c[0x0][0x170], R5 ;  /* 0x00005c00080b7a10 */ /* 0x000fe20007b5e005 */
[----:B------:R-:W-:Y:S01]  /*0620*/  IMAD.HI R9, R9, 0x2, RZ ;  /* 0x0000000209097827 */ /* 0x000fe200078e02ff */
[----:B------:R-:W-:Y:S02]  /*0630*/  SHF.R.S32.HI R8, RZ, 0x2, R0 ;  /* 0x00000002ff087819 */ /* 0x000fe40000011400 */
[----:B------:R-:W-:Y:S01]  /*0640*/  SHF.L.U32 R5, R35, 0x4, RZ ;  /* 0x0000000423057819 */ /* 0x000fe200000006ff */
[----:B------:R-:W-:Y:S01]  /*0650*/  IMAD.SHL.U32 R6, R0, 0x20, RZ ;  /* 0x0000002000067824 */ /* 0x000fe200078e00ff */
[----:B------:R-:W-:Y:S01]  /*0660*/  SGXT.U32 R3, R3, 0x4 ;  /* 0x000000040303781a */ /* 0x000fe20000000000 */
[----:B------:R-:W-:Y:S01]  /*0670*/  IMAD.MOV.U32 R42, RZ, RZ, -0x800000 ;  /* 0xff800000ff2a7424 */ /* 0x000fe200078e00ff */
[----:B------:R-:W-:Y:S01]  /*0680*/  SGXT R8, R8, 0x1 ;  /* 0x000000010808781a */ /* 0x000fe20000000200 */
[----:B------:R-:W-:Y:S01]  /*0690*/  IMAD.MOV.U32 R33, RZ, RZ, 0x3f800000 ;  /* 0x3f800000ff217424 */ /* 0x000fe200078e00ff */
[----:B------:R-:W-:-:S02]  /*06a0*/  IADD3.X R13, R9, c[0x0][0x174], R4, P2, P3 ;  /* 0x00005d00090d7a10 */ /* 0x000fc400017e6404 */
[----:B------:R-:W-:Y:S01]  /*06b0*/  LOP3.LUT R7, R5, 0xe0, R0, 0x78, !PT ;  /* 0x000000e005077812 */ /* 0x000fe200078e7800 */
[C---:B------:R-:W-:Y:S01]  /*06c0*/  IMAD R5, R3.reuse, c[0x0][0x1a4], RZ ;  /* 0x0000690003057a24 */ /* 0x040fe200078e02ff */
[----:B------:R-:W-:Y:S01]  /*06d0*/  LOP3.LUT R9, R6, 0x60, RZ, 0xc0, !PT ;  /* 0x0000006006097812 */ /* 0x000fe200078ec0ff */
[----:B------:R-:W-:Y:S01]  /*06e0*/  IMAD R6, R3, c[0x0][0x1b8], RZ ;  /* 0x00006e0003067a24 */ /* 0x000fe200078e02ff */
[----:B------:R-:W-:Y:S02]  /*06f0*/  LOP3.LUT R4, R0, 0x10, RZ, 0xc0, !PT ;  /* 0x0000001000047812 */ /* 0x000fe400078ec0ff */
[----:B------:R-:W-:Y:S02]  /*0700*/  LOP3.LUT R3, R8, 0x90, RZ, 0xc0, !PT ;  /* 0x0000009008037812 */ /* 0x000fe400078ec0ff */
[----:B------:R-:W-:Y:S01]  /*0710*/  LEA R9, R4, R9, 0x4 ;  /* 0x0000000904097211 */ /* 0x000fe200078e20ff */
[----:B------:R-:W-:Y:S01]  /*0720*/  IMAD R8, R35, 0x2, R4 ;  /* 0x0000000223087824 */ /* 0x000fe200078e0204 */
[----:B------:R-:W-:-:S02]  /*0730*/  LOP3.LUT R30, R3, 0x10, R36, 0x78, !PT ;  /* 0x00000010031e7812 */ /* 0x000fc400078e7824 */
[----:B------:R-:W-:Y:S02]  /*0740*/  LOP3.LUT R7, R7, 0x10, R36, 0x78, !PT ;  /* 0x0000001007077812 */ /* 0x000fe400078e7824 */
[----:B------:R-:W-:Y:S01]  /*0750*/  LEA R3, P0, R5, R10, 0x1 ;  /* 0x0000000a05037211 */ /* 0x000fe200078008ff */
[----:B------:R-:W-:Y:S01]  /*0760*/  IMAD.IADD R30, R30, 0x1, R9 ;  /* 0x000000011e1e7824 */ /* 0x000fe200078e0209 */
[----:B------:R-:W-:Y:S02]  /*0770*/  SHF.R.S32.HI R9, RZ, 0x6, R0 ;  /* 0x00000006ff097819 */ /* 0x000fe40000011400 */
[----:B------:R-:W-:Y:S02]  /*0780*/  LEA R4, P1, R6, R11, 0x1 ;  /* 0x0000000b06047211 */ /* 0x000fe400078208ff */
[----:B------:R-:W-:Y:S01]  /*0790*/  SGXT R9, R9, 0x1 ;  /* 0x000000010909781a */ /* 0x000fe20000000200 */
[----:B------:R-:W-:Y:S01]  /*07a0*/  CS2R R10, SRZ ;  /* 0x00000000000a7805 */ /* 0x000fe2000001ff00 */
[----:B------:R-:W-:-:S02]  /*07b0*/  LEA R31, R8, R7, 0x7 ;  /* 0x00000007081f7211 */ /* 0x000fc400078e38ff */
[----:B------:R-:W-:Y:S02]  /*07c0*/  LOP3.LUT R17, R9, 0x90, RZ, 0xc0, !PT ;  /* 0x0000009009117812 */ /* 0x000fe400078ec0ff */
[----:B------:R-:W-:Y:S01]  /*07d0*/  LEA.HI.X.SX32 R5, R5, R12, 0x1, P0 ;  /* 0x0000000c05057211 */ /* 0x000fe200000f0eff */
[----:B------:R-:W-:Y:S01]  /*07e0*/  CS2R R8, SRZ ;  /* 0x0000000000087805 */ /* 0x000fe2000001ff00 */
[----:B------:R-:W-:Y:S02]  /*07f0*/  LEA.HI.X.SX32 R6, R6, R13, 0x1, P1 ;  /* 0x0000000d06067211 */ /* 0x000fe400008f0eff */
[----:B------:R-:W-:Y:S01]  /*0800*/  MOV R7, RZ ;  /* 0x000000ff00077202 */ /* 0x000fe20000000f00 */
[----:B------:R-:W-:Y:S01]  /*0810*/  CS2R R12, SRZ ;  /* 0x00000000000c7805 */ /* 0x000fe2000001ff00 */
[----:B------:R-:W-:Y:S02]  /*0820*/  LOP3.LUT R32, R17, 0x17e, R36, 0x78, !PT ;  /* 0x0000017e11207812 */ /* 0x000fe400078e7824 */
.L_x_1:
[----:B------:R-:W-:-:S04]  /*0830*/  LEA R20, P0, R28, R3, 0x1 ;  /* 0x000000031c147211 */ /* 0x000fc800078008ff */
[----:B------:R-:W-:-:S05]  /*0840*/  LEA.HI.X.SX32 R21, R28, R5, 0x1, P0 ;  /* 0x000000051c157211 */ /* 0x000fca00000f0eff */
[----:B------:R-:W2:Y:S04]  /*0850*/  LDG.E.U16 R39, [R20.64] ;  /* 0x0000000414277981 */ /* 0x000ea8000c1e1500 */
[----:B------:R-:W-:Y:S01]  /*0860*/  BAR.SYNC.DEFER_BLOCKING 0x0 ;  /* 0x0000000000007b1d */ /* 0x000fe20000010000 */
[----:B------:R-:W-:-:S04]  /*0870*/  LEA R44, P0, R29, R4, 0x1 ;  /* 0x000000041d2c7211 */ /* 0x000fc800078008ff */
[----:B------:R-:W-:Y:S01]  /*0880*/  LEA.HI.X.SX32 R45, R29, R6, 0x1, P0 ;  /* 0x000000061d2d7211 */ /* 0x000fe200000f0eff */
[----:B--2---:R-:W-:Y:S04]  /*0890*/  STS.U16 [R32+0x1000], R39 ;  /* 0x0010002720007388 */ /* 0x004fe80000000400 */
[----:B------:R-:W-:Y:S06]  /*08a0*/  BAR.SYNC.DEFER_BLOCKING 0x0 ;  /* 0x0000000000007b1d */ /* 0x000fec0000010000 */
[----:B------:R0:W2:Y:S01]  /*08b0*/  LDG.E.U16 R41, [R44.64] ;  /* 0x000000042c297981 */ /* 0x0000a2000c1e1500 */
[----:B------:R-:W-:-:S03]  /*08c0*/  IADD3 R7, R7, 0x10, RZ ;  /* 0x0000001007077810 */ /* 0x000fc60007ffe0ff */
[----:B------:R-:W-:Y:S01]  /*08d0*/  LDSM.16.MT88.4 R16, [R31] ;  /* 0x000000001f10783b */ /* 0x000fe20000004200 */
[----:B------:R-:W-:-:S03]  /*08e0*/  ISETP.GE.AND P0, PT, R7, c[0x0][0x1d0], PT ;  /* 0x0000740007007a0c */ /* 0x000fc60003f06270 */
[----:B------:R-:W1:Y:S04]  /*08f0*/  LDSM.16.M88.4 R20, [R30+0x1000] ;  /* 0x001000001e14783b */ /* 0x000e680000000200 */
[----:B------:R-:W-:Y:S01]  /*0900*/  BAR.SYNC.DEFER_BLOCKING 0x0 ;  /* 0x0000000000007b1d */ /* 0x000fe20000010000 */
[C---:B-1----:R-:W-:Y:S08]  /*0910*/  HMMA.16816.F32.BF16 R24, R16.reuse, R20, RZ ;  /* 0x000000141018723c */ /* 0x042ff000000418ff */
[----:B------:R-:W-:Y:S11]  /*0920*/  HMMA.16816.F32.BF16 R16, R16, R22, RZ ;  /* 0x000000161010723c */ /* 0x000ff600000418ff */
[----:B------:R-:W-:Y:S05]  /*0930*/  @!UPT UIADD3 URZ, URZ, URZ, URZ ;  /* 0x0000003f3f3ff290 */ /* 0x000fea000fffe03f */
[----:B------:R-:W-:Y:S02]  /*0940*/  FMUL R20, R24, c[0x0][0x188] ;  /* 0x0000620018147a20 */ /* 0x000fe40000400000 */
[----:B------:R-:W-:-:S05]  /*0950*/  FMUL R21, R25, c[0x0][0x188] ;  /* 0x0000620019157a20 */ /* 0x000fca0000400000 */
[----:B------:R-:W-:Y:S01]  /*0960*/  FMNMX R21, R20, R21, !PT ;  /* 0x0000001514157209 */ /* 0x000fe20007800000 */
[----:B------:R-:W-:Y:S02]  /*0970*/  FMUL R22, R16, c[0x0][0x188] ;  /* 0x0000620010167a20 */ /* 0x000fe40000400000 */
[----:B------:R-:W-:-:S03]  /*0980*/  FMUL R20, R17, c[0x0][0x188] ;  /* 0x0000620011147a20 */ /* 0x000fc60000400000 */
[----:B------:R-:W-:Y:S01]  /*0990*/  FMNMX R21, R22, R21, !PT ;  /* 0x0000001516157209 */ /* 0x000fe20007800000 */
[----:B------:R-:W-:-:S03]  /*09a0*/  FMUL R22, R27, c[0x0][0x188] ;  /* 0x000062001b167a20 */ /* 0x000fc60000400000 */
[----:B------:R-:W-:Y:S01]  /*09b0*/  FMNMX R20, R20, R21, !PT ;  /* 0x0000001514147209 */ /* 0x000fe20007800000 */
[----:B------:R-:W-:-:S04]  /*09c0*/  FMUL R21, R26, c[0x0][0x188] ;  /* 0x000062001a157a20 */ /* 0x000fc80000400000 */
[----:B------:R-:W1:Y:S01]  /*09d0*/  SHFL.BFLY PT, R39, R20, 0x2, 0x1f ;  /* 0x0c401f0014277f89 */ /* 0x000e6200000e0000 */
[----:B------:R-:W-:Y:S01]  /*09e0*/  FMNMX R22, R21, R22, !PT ;  /* 0x0000001615167209 */ /* 0x000fe20007800000 */
[----:B------:R-:W-:-:S05]  /*09f0*/  FMUL R21, R18, c[0x0][0x188] ;  /* 0x0000620012157a20 */ /* 0x000fca0000400000 */
[----:B------:R-:W-:Y:S01]  /*0a00*/  FMNMX R22, R21, R22, !PT ;  /* 0x0000001615167209 */ /* 0x000fe20007800000 */
[----:B------:R-:W-:-:S05]  /*0a10*/  FMUL R21, R19, c[0x0][0x188] ;  /* 0x0000620013157a20 */ /* 0x000fca0000400000 */
[----:B------:R-:W-:-:S05]  /*0a20*/  FMNMX R23, R21, R22, !PT ;  /* 0x0000001615177209 */ /* 0x000fca0007800000 */
[----:B------:R-:W3:Y:S01]  /*0a30*/  SHFL.BFLY PT, R22, R23, 0x2, 0x1f ;  /* 0x0c401f0017167f89 */ /* 0x000ee200000e0000 */
[----:B-1----:R-:W-:-:S05]  /*0a40*/  FMNMX R43, R20, R39, !PT ;  /* 0x00000027142b7209 */ /* 0x002fca0007800000 */
[----:B0-----:R-:W0:Y:S01]  /*0a50*/  SHFL.BFLY PT, R44, R43, 0x1, 0x1f ;  /* 0x0c201f002b2c7f89 */ /* 0x001e2200000e0000 */
[----:B---3--:R-:W-:-:S05]  /*0a60*/  FMNMX R22, R23, R22, !PT ;  /* 0x0000001617167209 */ /* 0x008fca0007800000 */
[----:B------:R-:W1:Y:S01]  /*0a70*/  SHFL.BFLY PT, R21, R22, 0x1, 0x1f ;  /* 0x0c201f0016157f89 */ /* 0x000e6200000e0000 */
[----:B0-----:R-:W-:-:S04]  /*0a80*/  FMNMX R39, R43, R44, !PT ;  /* 0x0000002c2b277209 */ /* 0x001fc80007800000 */
[----:B------:R-:W-:-:S05]  /*0a90*/  FMNMX R39, R39, R42, !PT ;  /* 0x0000002a27277209 */ /* 0x000fca0007800000 */
[--C-:B------:R-:W-:Y:S02]  /*0aa0*/  FFMA R24, R24, c[0x0][0x188], -R39.reuse ;  /* 0x0000620018187a23 */ /* 0x100fe40000000827 */
[--C-:B------:R-:W-:Y:S02]  /*0ab0*/  FFMA R25, R25, c[0x0][0x188], -R39.reuse ;  /* 0x0000620019197a23 */ /* 0x100fe40000000827 */
[----:B------:R-:W-:Y:S02]  /*0ac0*/  FMUL R20, R24, 1.4426950216293334961 ;  /* 0x3fb8aa3b18147820 */ /* 0x000fe40000400000 */
[----:B------:R-:W-:Y:S02]  /*0ad0*/  FMUL R24, R25, 1.4426950216293334961 ;  /* 0x3fb8aa3b19187820 */ /* 0x000fe40000400000 */
[--C-:B------:R-:W-:Y:S01]  /*0ae0*/  FFMA R16, R16, c[0x0][0x188], -R39.reuse ;  /* 0x0000620010107a23 */ /* 0x100fe20000000827 */
[----:B-1----:R-:W-:Y:S01]  /*0af0*/  FMNMX R25, R22, R21, !PT ;  /* 0x0000001516197209 */ /* 0x002fe20007800000 */
[----:B------:R-:W-:Y:S02]  /*0b00*/  MUFU.EX2 R20, R20 ;  /* 0x0000001400147308 */ /* 0x000fe40000000800 */
[----:B------:R-:W-:Y:S01]  /*0b10*/  FMUL R43, R16, 1.4426950216293334961 ;  /* 0x3fb8aa3b102b7820 */ /* 0x000fe20000400000 */
[----:B------:R-:W-:Y:S01]  /*0b20*/  FMNMX R25, R25, R40, !PT ;  /* 0x0000002819197209 */ /* 0x000fe20007800000 */
[----:B------:R-:W-:-:S04]  /*0b30*/  FFMA R16, R17, c[0x0][0x188], -R39 ;  /* 0x0000620011107a23 */ /* 0x000fc80000000827 */
[--C-:B------:R-:W-:Y:S01]  /*0b40*/  FFMA R26, R26, c[0x0][0x188], -R25.reuse ;  /* 0x000062001a1a7a23 */ /* 0x100fe20000000819 */
[----:B------:R0:W1:Y:S01]  /*0b50*/  MUFU.EX2 R21, R24 ;  /* 0x0000001800157308 */ /* 0x0000620000000800 */
[--C-:B------:R-:W-:Y:S02]  /*0b60*/  FFMA R27, R27, c[0x0][0x188], -R25.reuse ;  /* 0x000062001b1b7a23 */ /* 0x100fe40000000819 */
[----:B------:R-:W-:Y:S02]  /*0b70*/  FMUL R23, R26, 1.4426950216293334961 ;  /* 0x3fb8aa3b1a177820 */ /* 0x000fe40000400000 */
[----:B------:R-:W-:Y:S02]  /*0b80*/  FMUL R26, R27, 1.4426950216293334961 ;  /* 0x3fb8aa3b1b1a7820 */ /* 0x000fe40000400000 */
[----:B------:R-:W-:Y:S01]  /*0b90*/  FFMA R18, R18, c[0x0][0x188], -R25 ;  /* 0x0000620012127a23 */ /* 0x000fe20000000819 */
[----:B------:R-:W3:Y:S01]  /*0ba0*/  MUFU.EX2 R17, R43 ;  /* 0x0000002b00117308 */ /* 0x000ee20000000800 */
[----:B------:R-:W-:-:S02]  /*0bb0*/  FMUL R22, R16, 1.4426950216293334961 ;  /* 0x3fb8aa3b10167820 */ /* 0x000fc40000400000 */
[----:B------:R-:W-:Y:S02]  /*0bc0*/  FMUL R27, R18, 1.4426950216293334961 ;  /* 0x3fb8aa3b121b7820 */ /* 0x000fe40000400000 */
[----:B------:R-:W-:-:S03]  /*0bd0*/  FFMA R16, R19, c[0x0][0x188], -R25 ;  /* 0x0000620013107a23 */ /* 0x000fc60000000819 */
[----:B------:R-:W-:Y:S01]  /*0be0*/  MUFU.EX2 R23, R23 ;  /* 0x0000001700177308 */ /* 0x000fe20000000800 */
[----:B0-----:R-:W-:Y:S02]  /*0bf0*/  FMUL R24, R16, 1.4426950216293334961 ;  /* 0x3fb8aa3b10187820 */ /* 0x001fe40000400000 */
[----:B-1----:R-:W-:-:S05]  /*0c00*/  FADD R16, R20, R21 ;  /* 0x0000001514107221 */ /* 0x002fca0000000000 */
[----:B------:R-:W0:Y:S01]  /*0c10*/  MUFU.EX2 R26, R26 ;  /* 0x0000001a001a7308 */ /* 0x000e220000000800 */
[----:B---3--:R-:W-:Y:S01]  /*0c20*/  FADD R43, R17, R16 ;  /* 0x00000010112b7221 */ /* 0x008fe20000000000 */
[----:B------:R-:W-:-:S06]  /*0c30*/  F2FP.BF16.PACK_AB R16, R21, R20 ;  /* 0x000000141510723e */ /* 0x000fcc00000010ff */
[----:B------:R-:W1:Y:S08]  /*0c40*/  MUFU.EX2 R22, R22 ;  /* 0x0000001600167308 */ /* 0x000e700000000800 */
[----:B------:R-:W3:Y:S01]  /*0c50*/  MUFU.EX2 R19, R27 ;  /* 0x0000001b00137308 */ /* 0x000ee20000000800 */
[----:B0-----:R-:W-:-:S07]  /*0c60*/  FADD R20, R23, R26 ;  /* 0x0000001a17147221 */ /* 0x001fce0000000000 */
[----:B------:R-:W0:Y:S01]  /*0c70*/  MUFU.EX2 R24, R24 ;  /* 0x0000001800187308 */ /* 0x000e220000000800 */
[C---:B-1----:R-:W-:Y:S01]  /*0c80*/  F2FP.BF16.PACK_AB R18, R22.reuse, R17 ;  /* 0x000000111612723e */ /* 0x042fe200000010ff */
[----:B------:R-:W-:Y:S01]  /*0c90*/  FADD R43, R22, R43 ;  /* 0x0000002b162b7221 */ /* 0x000fe20000000000 */
[----:B------:R-:W-:Y:S01]  /*0ca0*/  F2FP.BF16.PACK_AB R17, R26, R23 ;  /* 0x000000171a11723e */ /* 0x000fe200000010ff */
[----:B------:R-:W-:Y:S02]  /*0cb0*/  FADD R26, -R39, R42 ;  /* 0x0000002a271a7221 */ /* 0x000fe40000000100 */
[----:B---3--:R-:W-:-:S04]  /*0cc0*/  FADD R27, R19, R20 ;  /* 0x00000014131b7221 */ /* 0x008fc80000000000 */
[C---:B0-----:R-:W-:Y:S01]  /*0cd0*/  FADD R42, R24.reuse, R27 ;  /* 0x0000001b182a7221 */ /* 0x041fe20000000000 */
[----:B------:R-:W-:Y:S01]  /*0ce0*/  F2FP.BF16.PACK_AB R19, R24, R19 ;  /* 0x000000131813723e */ /* 0x000fe200000010ff */
[----:B------:R-:W-:Y:S02]  /*0cf0*/  FADD R24, -R25, R40 ;  /* 0x0000002819187221 */ /* 0x000fe40000000100 */
[----:B------:R-:W-:Y:S02]  /*0d00*/  FMUL R27, R26, 1.4426950216293334961 ;  /* 0x3fb8aa3b1a1b7820 */ /* 0x000fe40000400000 */
[----:B------:R-:W-:Y:S01]  /*0d10*/  FMUL R40, R24, 1.4426950216293334961 ;  /* 0x3fb8aa3b18287820 */ /* 0x000fe20000400000 */
[----:B------:R-:W0:Y:S03]  /*0d20*/  SHFL.BFLY PT, R26, R43, 0x2, 0x1f ;  /* 0x0c401f002b1a7f89 */ /* 0x000e2600000e0000 */
[----:B------:R-:W1:Y:S08]  /*0d30*/  MUFU.EX2 R27, R27 ;  /* 0x0000001b001b7308 */ /* 0x000e700000000800 */
[----:B------:R-:W3:Y:S01]  /*0d40*/  MUFU.EX2 R40, R40 ;  /* 0x0000002800287308 */ /* 0x000ee20000000800 */
[----:B-1----:R-:W-:-:S02]  /*0d50*/  FMUL R12, R27, R12 ;  /* 0x0000000c1b0c7220 */ /* 0x002fc40000400000 */
[C---:B------:R-:W-:Y:S02]  /*0d60*/  FMUL R13, R27.reuse, R13 ;  /* 0x0000000d1b0d7220 */ /* 0x040fe40000400000 */
[----:B------:R-:W-:Y:S02]  /*0d70*/  FMUL R8, R27, R8 ;  /* 0x000000081b087220 */ /* 0x000fe40000400000 */
[----:B0-----:R-:W-:Y:S02]  /*0d80*/  FADD R26, R43, R26 ;  /* 0x0000001a2b1a7221 */ /* 0x001fe40000000000 */
[C---:B---3--:R-:W-:Y:S02]  /*0d90*/  FMUL R14, R40.reuse, R14 ;  /* 0x0000000e280e7220 */ /* 0x048fe40000400000 */
[----:B------:R-:W-:Y:S02]  /*0da0*/  FMUL R15, R40, R15 ;  /* 0x0000000f280f7220 */ /* 0x000fe40000400000 */
[----:B------:R-:W-:-:S02]  /*0db0*/  FMUL R9, R27, R9 ;  /* 0x000000091b097220 */ /* 0x000fc40000400000 */
[C---:B------:R-:W-:Y:S02]  /*0dc0*/  FMUL R10, R40.reuse, R10 ;  /* 0x0000000a280a7220 */ /* 0x040fe40000400000 */
[----:B------:R-:W-:Y:S01]  /*0dd0*/  FMUL R11, R40, R11 ;  /* 0x0000000b280b7220 */ /* 0x000fe20000400000 */
[----:B--2---:R-:W-:Y:S04]  /*0de0*/  STS.U16 [R32+0x1000], R41 ;  /* 0x0010002920007388 */ /* 0x004fe80000000400 */
[----:B------:R-:W-:Y:S06]  /*0df0*/  BAR.SYNC.DEFER_BLOCKING 0x0 ;  /* 0x0000000000007b1d */ /* 0x000fec0000010000 */
[----:B------:R-:W0:Y:S04]  /*0e00*/  SHFL.BFLY PT, R41, R42, 0x2, 0x1f ;  /* 0x0c401f002a297f89 */ /* 0x000e2800000e0000 */
[----:B------:R-:W-:Y:S01]  /*0e10*/  LDSM.16.M88.4 R20, [R30+0x1000] ;  /* 0x001000001e14783b */ /* 0x000fe20000000200 */
[----:B0-----:R-:W-:Y:S01]  /*0e20*/  FADD R24, R42, R41 ;  /* 0x000000292a187221 */ /* 0x001fe20000000000 */
[----:B------:R-:W-:-:S02]  /*0e30*/  MOV R42, R39 ;  /* 0x00000027002a7202 */ /* 0x000fc40000000f00 */
[----:B------:R-:W0:Y:S02]  /*0e40*/  SHFL.BFLY PT, R41, R26, 0x1, 0x1f ;  /* 0x0c201f001a297f89 */ /* 0x000e2400000e0000 */
[----:B0-----:R-:W-:-:S04]  /*0e50*/  FADD R41, R26, R41 ;  /* 0x000000291a297221 */ /* 0x001fc80000000000 */
[----:B------:R-:W-:Y:S01]  /*0e60*/  FFMA R34, R27, R34, R41 ;  /* 0x000000221b227223 */ /* 0x000fe20000000029 */
[C---:B------:R-:W-:Y:S01]  /*0e70*/  HMMA.16816.F32.BF16 R12, R16.reuse, R20, R12 ;  /* 0x00000014100c723c */ /* 0x040fe2000004180c */
[----:B------:R-:W0:Y:S07]  /*0e80*/  SHFL.BFLY PT, R21, R24, 0x1, 0x1f ;  /* 0x0c201f0018157f89 */ /* 0x000e2e00000e0000 */
[----:B------:R-:W-:Y:S07]  /*0e90*/  HMMA.16816.F32.BF16 R8, R16, R22, R8 ;  /* 0x000000161008723c */ /* 0x000fee0000041808 */
[----:B------:R-:W-:-:S04]  /*0ea0*/  IMAD.MOV.U32 R16, RZ, RZ, 0x10 ;  /* 0x00000010ff107424 */ /* 0x000fc800078e00ff */
[C---:B------:R-:W-:Y:S02]  /*0eb0*/  IMAD R29, R16.reuse, c[0x0][0x1b4], R29 ;  /* 0x00006d00101d7a24 */ /* 0x040fe400078e021d */
[----:B------:R-:W-:Y:S02]  /*0ec0*/  IMAD R28, R16, c[0x0][0x1a4], R28 ;  /* 0x00006900101c7a24 */ /* 0x000fe400078e021c */
[----:B0-----:R-:W-:-:S04]  /*0ed0*/  FADD R21, R24, R21 ;  /* 0x0000001518157221 */ /* 0x001fc80000000000 */
[----:B------:R-:W-:Y:S02]  /*0ee0*/  FFMA R33, R40, R33, R21 ;  /* 0x0000002128217223 */ /* 0x000fe40000000015 */
[----:B------:R-:W-:Y:S01]  /*0ef0*/  IMAD.MOV.U32 R40, RZ, RZ, R25 ;  /* 0x000000ffff287224 */ /* 0x000fe200078e0019 */
[----:B------:R-:W-:Y:S05]  /*0f00*/  @!P0 BRA `(.L_x_1) ;  /* 0xfffff92000008947 */ /* 0x000fea000383ffff */
.L_x_0:
[----:B---3--:R-:W-:Y:S01]  /*0f10*/  IMAD R5, R2, c[0x0][0x1c0], RZ ;  /* 0x0000700002057a24 */ /* 0x008fe200078e02ff */
[----:B------:R-:W-:Y:S01]  /*0f20*/  LOP3.LUT R6, R0, 0x18, RZ, 0xc0, !PT ;  /* 0x0000001800067812 */ /* 0x000fe200078ec0ff */
[----:B------:R-:W-:Y:S01]  /*0f30*/  IMAD R7, R38, c[0x0][0x1c4], RZ ;  /* 0x0000710026077a24 */ /* 0x000fe200078e02ff */
[----:B------:R-:W-:Y:S01]  /*0f40*/  SHF.L.U32 R16, R0, 0x2, RZ ;  /* 0x0000000200107819 */ /* 0x000fe200000006ff */
[----:B------:R-:W-:Y:S01]  /*0f50*/  IMAD.SHL.U32 R20, R5, 0x2, RZ ;  /* 0x0000000205147824 */ /* 0x000fe200078e00ff */
[----:B------:R-:W-:Y:S01]  /*0f60*/  FSETP.GEU.AND P4, PT, R34, 1.175494350822287508e-38, PT ;  /* 0x008000002200780b */ /* 0x000fe20003f8e000 */
[----:B------:R-:W-:Y:S01]  /*0f70*/  IMAD R22, R6, 0x8, R35 ;  /* 0x0000000806167824 */ /* 0x000fe200078e0223 */
[----:B------:R-:W-:Y:S01]  /*0f80*/  SHF.L.U32 R17, R7, 0x1, RZ ;  /* 0x0000000107117819 */ /* 0x000fe200000006ff */
[----:B------:R-:W-:Y:S01]  /*0f90*/  IMAD.HI R19, R5, 0x2, RZ ;  /* 0x0000000205137827 */ /* 0x000fe200078e02ff */
[----:B------:R-:W-:Y:S01]  /*0fa0*/  LOP3.LUT R5, R16, 0x7c, RZ, 0xc0, !PT ;  /* 0x0000007c10057812 */ /* 0x000fe200078ec0ff */
[----:B------:R-:W-:Y:S01]  /*0fb0*/  BAR.SYNC.DEFER_BLOCKING 0x0 ;  /* 0x0000000000007b1d */ /* 0x000fe20000010000 */
[----:B------:R-:W-:Y:S01]  /*0fc0*/  IADD3 R20, P5, P6, R17, c[0x0][0x178], R20 ;  /* 0x00005e0011147a10 */ /* 0x000fe20007ebe014 */
[----:B------:R-:W-:Y:S01]  /*0fd0*/  FMUL R3, R34, 8388608 ;  /* 0x4b00000022037820 */ /* 0x000fe20000400000 */
[C---:B------:R-:W-:Y:S01]  /*0fe0*/  LOP3.LUT R17, R16.reuse, 0x380, RZ, 0xc0, !PT ;  /* 0x0000038010117812 */ /* 0x040fe200078ec0ff */
[----:B------:R-:W-:Y:S01]  /*0ff0*/  FMUL R4, R33, 8388608 ;  /* 0x4b00000021047820 */ /* 0x000fe20000400000 */
[----:B------:R-:W-:Y:S01]  /*1000*/  LOP3.LUT R24, R16, 0x1c0, RZ, 0xc0, !PT ;  /* 0x000001c010187812 */ /* 0x000fe200078ec0ff */
[----:B------:R-:W-:Y:S01]  /*1010*/  IMAD.HI R16, R7, 0x2, RZ ;  /* 0x0000000207107827 */ /* 0x000fe200078e02ff */
[----:B------:R-:W-:-:S02]  /*1020*/  LEA R27, R22, R17, 0x4 ;  /* 0x00000011161b7211 */ /* 0x000fc400078e20ff */
[----:B------:R-:W-:Y:S01]  /*1030*/  SHF.R.S32.HI R22, RZ, 0x5, R0 ;  /* 0x00000005ff167819 */ /* 0x000fe20000011400 */
[----:B------:R-:W-:Y:S01]  /*1040*/  IMAD R35, R35, 0x8, R24 ;  /* 0x0000000823237824 */ /* 0x000fe200078e0218 */
[----:B------:R-:W-:Y:S01]  /*1050*/  LOP3.LUT R5, R5, 0x180, R36, 0xf8, !PT ;  /* 0x0000018005057812 */ /* 0x000fe200078ef824 */
[----:B------:R-:W-:Y:S01]  /*1060*/  IMAD R37, R37, c[0x0][0x1c8], RZ ;  /* 0x0000720025257a24 */ /* 0x000fe200078e02ff */
[----:B------:R-:W-:Y:S02]  /*1070*/  SGXT R22, R22, 0x1 ;  /* 0x000000011616781a */ /* 0x000fe40000000200 */
[----:B------:R-:W-:Y:S02]  /*1080*/  LEA.HI R7, R6, R27, RZ, 0x1f ;  /* 0x0000001b06077211 */ /* 0x000fe400078ff8ff */
[----:B------:R-:W-:Y:S02]  /*1090*/  FSEL R18, R3, R34, !P4 ;  /* 0x0000002203127208 */ /* 0x000fe40006000000 */
[----:B------:R-:W-:-:S02]  /*10a0*/  FSETP.GEU.AND P3, PT, R33, 1.175494350822287508e-38, PT ;  /* 0x008000002100780b */ /* 0x000fc40003f6e000 */
[----:B------:R-:W-:Y:S02]  /*10b0*/  FSETP.GT.AND P2, PT, |R34|, 8.50705917302346158658e+37, PT ;  /* 0x7e8000002200780b */ /* 0x000fe40003f44200 */
[----:B------:R-:W-:Y:S02]  /*10c0*/  FSEL R6, RZ, -23, P4 ;  /* 0xc1b80000ff067808 */ /* 0x000fe40002000000 */
[----:B------:R-:W-:Y:S02]  /*10d0*/  FSETP.GT.AND P4, PT, |R33|, 8.50705917302346158658e+37, PT ;  /* 0x7e8000002100780b */ /* 0x000fe40003f84200 */
[----:B------:R-:W-:Y:S02]  /*10e0*/  LOP3.LUT R5, R5, 0x808, R22, 0x78, !PT ;  /* 0x0000080805057812 */ /* 0x000fe400078e7816 */
[----:B------:R-:W-:Y:S02]  /*10f0*/  FSEL R3, R4, R33, !P3 ;  /* 0x0000002104037208 */ /* 0x000fe40005800000 */
[----:B------:R-:W-:-:S02]  /*1100*/  FSETP.GEU.AND P1, PT, |R34|, 1.175494350822287508e-38, PT ;  /* 0x008000002200780b */ /* 0x000fc40003f2e200 */
[----:B------:R-:W-:Y:S01]  /*1110*/  FSEL R22, RZ, -23, P3 ;  /* 0xc1b80000ff167808 */ /* 0x000fe20001800000 */
[----:B------:R-:W-:Y:S01]  /*1120*/  @P2 FMUL R34, R34, 0.25 ;  /* 0x3e80000022222820 */ /* 0x000fe20000400000 */
[----:B------:R-:W-:Y:S01]  /*1130*/  FSETP.GEU.AND P3, PT, |R33|, 1.175494350822287508e-38, PT ;  /* 0x008000002100780b */ /* 0x000fe20003f6e200 */
[----:B------:R-:W-:Y:S01]  /*1140*/  @P2 FMUL R13, R13, 0.25 ;  /* 0x3e8000000d0d2820 */ /* 0x000fe20000400000 */
[----:B------:R-:W-:Y:S01]  /*1150*/  IADD3 R21, R18, -0x3f3504f3, RZ ;  /* 0xc0cafb0d12157810 */ /* 0x000fe20007ffe0ff */
[----:B------:R-:W-:Y:S01]  /*1160*/  @P4 FMUL R33, R33, 0.25 ;  /* 0x3e80000021214820 */ /* 0x000fe20000400000 */
[----:B------:R-:W-:Y:S01]  /*1170*/  IADD3 R4, R3, -0x3f3504f3, RZ ;  /* 0xc0cafb0d03047810 */ /* 0x000fe20007ffe0ff */
[----:B------:R-:W-:Y:S01]  /*1180*/  @P2 FMUL R9, R9, 0.25 ;  /* 0x3e80000009092820 */ /* 0x000fe20000400000 */
[----:B------:R-:W-:Y:S01]  /*1190*/  LOP3.LUT R21, R21, 0xff800000, RZ, 0xc0, !PT ;  /* 0xff80000015157812 */ /* 0x000fe200078ec0ff */
[----:B------:R-:W-:Y:S01]  /*11a0*/  @P2 FMUL R8, R8, 0.25 ;  /* 0x3e80000008082820 */ /* 0x000fe20000400000 */
[----:B------:R-:W-:Y:S01]  /*11b0*/  LOP3.LUT R4, R4, 0xff800000, RZ, 0xc0, !PT ;  /* 0xff80000004047812 */ /* 0x000fe200078ec0ff */
[----:B------:R-:W-:Y:S01]  /*11c0*/  @!P1 FMUL R34, R34, 16777216 ;  /* 0x4b80000022229820 */ /* 0x000fe20000400000 */
[----:B------:R-:W-:Y:S01]  /*11d0*/  I2F R23, R21 ;  /* 0x0000001500177306 */ /* 0x000fe20000201400 */
[----:B------:R-:W-:Y:S01]  /*11e0*/  @P2 FMUL R12, R12, 0.25 ;  /* 0x3e8000000c0c2820 */ /* 0x000fe20000400000 */
[----:B------:R-:W-:Y:S01]  /*11f0*/  IADD3 R26, R18, -R21, RZ ;  /* 0x80000015121a7210 */ /* 0x000fe20007ffe0ff */
[----:B------:R-:W-:Y:S01]  /*1200*/  @!P3 FMUL R33, R33, 16777216 ;  /* 0x4b8000002121b820 */ /* 0x000fe20000400000 */
[----:B------:R-:W-:Y:S01]  /*1210*/  IADD3.X R19, R16, c[0x0][0x17c], R19, P5, P6 ;  /* 0x00005f0010137a10 */ /* 0x000fe20002fec413 */
[----:B------:R-:W-:Y:S01]  /*1220*/  @P4 FMUL R10, R10, 0.25 ;  /* 0x3e8000000a0a4820 */ /* 0x000fe20000400000 */
[----:B------:R-:W-:Y:S01]  /*1230*/  LOP3.LUT R31, R7, 0x4, RZ, 0x3c, !PT ;  /* 0x00000004071f7812 */ /* 0x000fe200078e3cff */
[----:B------:R-:W-:Y:S01]  /*1240*/  @P4 FMUL R14, R14, 0.25 ;  /* 0x3e8000000e0e4820 */ /* 0x000fe20000400000 */
[----:B------:R-:W0:Y:S01]  /*1250*/  MUFU.RCP R34, R34 ;  /* 0x0000002200227308 */ /* 0x000e220000001000 */
[----:B------:R-:W-:Y:S01]  /*1260*/  @P4 FMUL R11, R11, 0.25 ;  /* 0x3e8000000b0b4820 */ /* 0x000fe20000400000 */
[----:B------:R-:W-:Y:S01]  /*1270*/  LOP3.LUT R29, R7, 0x8, RZ, 0x3c, !PT ;  /* 0x00000008071d7812 */ /* 0x000fe200078e3cff */
[----:B------:R-:W-:Y:S01]  /*1280*/  @P4 FMUL R15, R15, 0.25 ;  /* 0x3e8000000f0f4820 */ /* 0x000fe20000400000 */
[----:B------:R-:W-:Y:S01]  /*1290*/  LOP3.LUT P0, RZ, R0, 0x80, RZ, 0xc0, !PT ;  /* 0x0000008000ff7812 */ /* 0x000fe2000780c0ff */
[----:B------:R-:W-:Y:S01]  /*12a0*/  @!P1 FMUL R13, R13, 16777216 ;  /* 0x4b8000000d0d9820 */ /* 0x000fe20000400000 */
[----:B------:R-:W-:Y:S01]  /*12b0*/  ISETP.GE.U32.AND P2, PT, R18, 0x7f800000, PT ;  /* 0x7f8000001200780c */ /* 0x000fe20003f46070 */
[----:B------:R-:W-:Y:S01]  /*12c0*/  @!P1 FMUL R9, R9, 16777216 ;  /* 0x4b80000009099820 */ /* 0x000fe20000400000 */
[----:B------:R-:W1:Y:S01]  /*12d0*/  I2F R17, R4 ;  /* 0x0000000400117306 */ /* 0x000e620000201400 */
[----:B------:R-:W-:Y:S01]  /*12e0*/  @!P1 FMUL R8, R8, 16777216 ;  /* 0x4b80000008089820 */ /* 0x000fe20000400000 */
[----:B------:R-:W-:Y:S01]  /*12f0*/  SHF.R.U32.HI R0, RZ, 0x1, R0 ;  /* 0x00000001ff007819 */ /* 0x000fe20000011600 */
[----:B------:R-:W-:Y:S01]  /*1300*/  @!P1 FMUL R12, R12, 16777216 ;  /* 0x4b8000000c0c9820 */ /* 0x000fe20000400000 */
[----:B------:R-:W-:Y:S01]  /*1310*/  ISETP.GE.U32.AND P1, PT, R3, 0x7f800000, PT ;  /* 0x7f8000000300780c */ /* 0x000fe20003f26070 */
[----:B------:R-:W-:Y:S01]  /*1320*/  @!P3 FMUL R10, R10, 16777216 ;  /* 0x4b8000000a0ab820 */ /* 0x000fe20000400000 */
[----:B------:R-:W-:Y:S01]  /*1330*/  LOP3.LUT R0, R0, 0x4, RZ, 0xc0, !PT ;  /* 0x0000000400007812 */ /* 0x000fe200078ec0ff */
[----:B------:R-:W-:Y:S01]  /*1340*/  @!P3 FMUL R14, R14, 16777216 ;  /* 0x4b8000000e0eb820 */ /* 0x000fe20000400000 */
[----:B------:R-:W2:Y:S01]  /*1350*/  MUFU.RCP R33, R33 ;  /* 0x0000002100217308 */ /* 0x000ea20000001000 */
[----:B------:R-:W-:Y:S01]  /*1360*/  @!P3 FMUL R11, R11, 16777216 ;  /* 0x4b8000000b0bb820 */ /* 0x000fe20000400000 */
[----:B------:R-:W-:Y:S01]  /*1370*/  IADD3 R0, R0, R35, RZ ;  /* 0x0000002300007210 */ /* 0x000fe20007ffe0ff */
[----:B------:R-:W-:Y:S01]  /*1380*/  @!P3 FMUL R15, R15, 16777216 ;  /* 0x4b8000000f0fb820 */ /* 0x000fe20000400000 */
[----:B------:R-:W-:Y:S01]  /*1390*/  LOP3.LUT R36, R36, 0x1f8, RZ, 0xc0, !PT ;  /* 0x000001f824247812 */ /* 0x000fe200078ec0ff */
[----:B0-----:R-:W-:-:S02]  /*13a0*/  FMUL R16, R34, R13 ;  /* 0x0000000d22107220 */ /* 0x001fc40000400000 */
[----:B------:R-:W-:Y:S02]  /*13b0*/  FFMA.FTZ R23, R23, 1.1920928955078125e-07, R6 ;  /* 0x3400000017177823 */ /* 0x000fe40000010006 */
[----:B-1----:R-:W-:Y:S02]  /*13c0*/  FFMA.FTZ R22, R17, 1.1920928955078125e-07, R22 ;  /* 0x3400000011167823 */ /* 0x002fe40000010016 */
[C---:B------:R-:W-:Y:S02]  /*13d0*/  FMUL R9, R34.reuse, R9 ;  /* 0x0000000922097220 */ /* 0x040fe40000400000 */
[C---:B------:R-:W-:Y:S02]  /*13e0*/  FMUL R8, R34.reuse, R8 ;  /* 0x0000000822087220 */ /* 0x040fe40000400000 */
[----:B------:R-:W-:Y:S01]  /*13f0*/  FMUL R27, R34, R12 ;  /* 0x0000000c221b7220 */ /* 0x000fe20000400000 */
[----:B------:R-:W-:Y:S01]  /*1400*/  F2FP.BF16.PACK_AB R16, R9, R16 ;  /* 0x000000100910723e */ /* 0x000fe200000010ff */
[----:B--2---:R-:W-:-:S02]  /*1410*/  FMUL R10, R33, R10 ;  /* 0x0000000a210a7220 */ /* 0x004fc40000400000 */
[C---:B------:R-:W-:Y:S01]  /*1420*/  FMUL R13, R33.reuse, R14 ;  /* 0x0000000e210d7220 */ /* 0x040fe20000400000 */
[----:B------:R-:W-:Y:S01]  /*1430*/  F2FP.BF16.PACK_AB R8, R8, R27 ;  /* 0x0000001b0808723e */ /* 0x000fe200000010ff */
[----:B------:R-:W-:Y:S01]  /*1440*/  IMAD.MOV.U32 R17, RZ, RZ, 0x3dc6b27f ;  /* 0x3dc6b27fff117424 */ /* 0x000fe200078e00ff */
[----:B------:R-:W-:Y:S01]  /*1450*/  STS [R5+0x200], R16 ;  /* 0x0002001005007388 */ /* 0x000fe20000000800 */
[----:B------:R-:W-:Y:S01]  /*1460*/  FADD R26, R26, -1 ;  /* 0xbf8000001a1a7421 */ /* 0x000fe20000000000 */
[----:B------:R-:W-:Y:S01]  /*1470*/  F2FP.BF16.PACK_AB R10, R10, R13 ;  /* 0x0000000d0a0a723e */ /* 0x000fe200000010ff */
[----:B------:R-:W-:Y:S01]  /*1480*/  FMUL R11, R33, R11 ;  /* 0x0000000b210b7220 */ /* 0x000fe20000400000 */
[----:B------:R-:W-:Y:S01]  /*1490*/  LOP3.LUT R13, R5, 0x4, RZ, 0x3c, !PT ;  /* 0x00000004050d7812 */ /* 0x000fe200078e3cff */
[----:B------:R-:W-:Y:S01]  /*14a0*/  FMUL R6, R33, R15 ;  /* 0x0000000f21067220 */ /* 0x000fe20000400000 */
[----:B------:R0:W-:Y:S01]  /*14b0*/  STS [R5], R8 ;  /* 0x0000000805007388 */ /* 0x0001e20000000800 */
[C---:B------:R-:W-:Y:S01]  /*14c0*/  FFMA.FTZ R21, R26.reuse, R17, -0.16845393180847167969 ;  /* 0xbe2c7f301a157423 */ /* 0x040fe20000010011 */
[----:B------:R-:W-:Y:S01]  /*14d0*/  MOV R14, c[0x0][0x1c8] ;  /* 0x00007200000e7a02 */ /* 0x000fe20000000f00 */
[----:B------:R-:W-:Y:S01]  /*14e0*/  IMAD.IADD R24, R3, 0x1, -R4 ;  /* 0x0000000103187824 */ /* 0x000fe200078e0a04 */
[----:B------:R-:W-:Y:S01]  /*14f0*/  F2FP.BF16.PACK_AB R12, R11, R6 ;  /* 0x000000060b0c723e */ /* 0x000fe200000010ff */
[----:B------:R-:W-:Y:S01]  /*1500*/  FFMA.FTZ R21, R26, R21, 0.1716887056827545166 ;  /* 0x3e2fcf2a1a157423 */ /* 0x000fe20000010015 */
[----:B------:R-:W-:Y:S01]  /*1510*/  STS [R13+0x400], R10 ;  /* 0x0004000a0d007388 */ /* 0x000fe20000000800 */
[----:B------:R-:W-:Y:S01]  /*1520*/  FADD R24, R24, -1 ;  /* 0xbf80000018187421 */ /* 0x000fe20000000000 */
[----:B------:R-:W-:Y:S01]  /*1530*/  LOP3.LUT R33, R7, 0xc, RZ, 0x3c, !PT ;  /* 0x0000000c07217812 */ /* 0x000fe200078e3cff */
[----:B------:R-:W-:Y:S01]  /*1540*/  FFMA.FTZ R21, R26, R21, -0.17900948226451873779 ;  /* 0xbe374e431a157423 */ /* 0x000fe20000010015 */
[----:B------:R1:W-:Y:S01]  /*1550*/  STS [R13+0x600], R12 ;  /* 0x0006000c0d007388 */ /* 0x0003e20000000800 */
[----:B------:R-:W-:-:S03]  /*1560*/  FFMA.FTZ R17, R24, R17, -0.16845393180847167969 ;  /* 0xbe2c7f3018117423 */ /* 0x000fc60000010011 */
[----:B------:R-:W-:Y:S01]  /*1570*/  BAR.SYNC.DEFER_BLOCKING 0x0 ;  /* 0x0000000000007b1d */ /* 0x000fe20000010000 */
[----:B------:R-:W-:Y:S01]  /*1580*/  FFMA.FTZ R21, R26, R21, 0.20512372255325317383 ;  /* 0x3e520bf41a157423 */ /* 0x000fe20000010015 */
[CC--:B------:R-:W-:Y:S01]  /*1590*/  LEA R4, P3, R37.reuse, R20.reuse, 0x1 ;  /* 0x0000001425047211 */ /* 0x0c0fe200078608ff */
[----:B------:R-:W-:Y:S02]  /*15a0*/  IMAD R9, R14, 0x2, R37 ;  /* 0x000000020e097824 */ /* 0x000fe400078e0225 */
[----:B------:R-:W-:Y:S01]  /*15b0*/  FFMA.FTZ R21, R26, R21, -0.24046532809734344482 ;  /* 0xbe763c8b1a157423 */ /* 0x000fe20000010015 */
[----:B0-----:R-:W-:Y:S01]  /*15c0*/  LEA.HI.X.SX32 R5, R37, R19, 0x1, P3 ;  /* 0x0000001325057211 */ /* 0x001fe200018f0eff */
[----:B------:R-:W-:Y:S01]  /*15d0*/  FFMA.FTZ R17, R24, R17, 0.1716887056827545166 ;  /* 0x3e2fcf2a18117423 */ /* 0x000fe20000010011 */
[----:B------:R-:W-:Y:S01]  /*15e0*/  LEA R11, R14, R9, 0x1 ;  /* 0x000000090e0b7211 */ /* 0x000fe200078e08ff */
[----:B------:R-:W-:Y:S01]  /*15f0*/  FFMA.FTZ R21, R26, R21, 0.28857114911079406738 ;  /* 0x3e93bf991a157423 */ /* 0x000fe20000010015 */
[-C--:B------:R-:W-:Y:S01]  /*1600*/  LEA R6, P4, R9, R20.reuse, 0x1 ;  /* 0x0000001409067211 */ /* 0x080fe200078808ff */
[----:B------:R-:W-:Y:S01]  /*1610*/  FFMA.FTZ R17, R24, R17, -0.17900948226451873779 ;  /* 0xbe374e4318117423 */ /* 0x000fe20000010011 */
[----:B------:R-:W-:Y:S01]  /*1620*/  LEA R8, P5, R11, R20, 0x1 ;  /* 0x000000140b087211 */ /* 0x000fe200078a08ff */
[----:B------:R-:W-:-:S02]  /*1630*/  FFMA.FTZ R21, R26, R21, -0.36067417263984680176 ;  /* 0xbeb8aa491a157423 */ /* 0x000fc40000010015 */
[----:B------:R-:W-:Y:S02]  /*1640*/  FFMA.FTZ R17, R24, R17, 0.20512372255325317383 ;  /* 0x3e520bf418117423 */ /* 0x000fe40000010011 */
[----:B------:R-:W-:Y:S02]  /*1650*/  FFMA.FTZ R21, R26, R21, 0.48089820146560668945 ;  /* 0x3ef6384a1a157423 */ /* 0x000fe40000010015 */
[----:B-1----:R-:W-:Y:S02]  /*1660*/  IMAD R13, R14, 0x2, R11 ;  /* 0x000000020e0d7824 */ /* 0x002fe400078e020b */
[----:B------:R-:W-:Y:S02]  /*1670*/  FFMA.FTZ R21, R26, R21, -0.72134751081466674805 ;  /* 0xbf38aa3b1a157423 */ /* 0x000fe40000010015 */
[----:B------:R-:W-:Y:S01]  /*1680*/  FFMA.FTZ R17, R24, R17, -0.24046532809734344482 ;  /* 0xbe763c8b18117423 */ /* 0x000fe20000010011 */
[----:B------:R0:W1:Y:S01]  /*1690*/  LDS R27, [R7] ;  /* 0x00000000071b7984 */ /* 0x0000620000000800 */
[----:B------:R-:W-:Y:S01]  /*16a0*/  FMUL R21, R26, R21 ;  /* 0x000000151a157220 */ /* 0x000fe20000400000 */
[----:B------:R-:W-:Y:S01]  /*16b0*/  LEA R15, R14, R13, 0x1 ;  /* 0x0000000d0e0f7211 */ /* 0x000fe200078e08ff */
[----:B------:R-:W-:Y:S01]  /*16c0*/  FFMA.FTZ R17, R24, R17, 0.28857114911079406738 ;  /* 0x3e93bf9918117423 */ /* 0x000fe20000010011 */
[----:B------:R-:W2:Y:S01]  /*16d0*/  LDS R31, [R31] ;  /* 0x000000001f1f7984 */ /* 0x000ea20000000800 */
[----:B------:R-:W-:Y:S01]  /*16e0*/  FMUL R21, R26, R21 ;  /* 0x000000151a157220 */ /* 0x000fe20000400000 */
[-C--:B------:R-:W-:Y:S01]  /*16f0*/  LEA R10, P3, R13, R20.reuse, 0x1 ;  /* 0x000000140d0a7211 */ /* 0x080fe200078608ff */
[----:B------:R-:W-:Y:S01]  /*1700*/  FFMA.FTZ R17, R24, R17, -0.36067417263984680176 ;  /* 0xbeb8aa4918117423 */ /* 0x000fe20000010011 */
[----:B------:R-:W3:Y:S01]  /*1710*/  LDS R29, [R29] ;  /* 0x000000001d1d7984 */ /* 0x000ee20000000800 */
[----:B------:R-:W-:Y:S01]  /*1720*/  FFMA.FTZ R26, R26, 1.4426950216293334961, R21 ;  /* 0x3fb8aa3b1a1a7823 */ /* 0x000fe20000010015 */
[----:B0-----:R-:W-:Y:S01]  /*1730*/  LEA.HI.X.SX32 R7, R9, R19, 0x1, P4 ;  /* 0x0000001309077211 */ /* 0x001fe200020f0eff */
[----:B------:R-:W-:Y:S01]  /*1740*/  IMAD R21, R14, 0x2, R15 ;  /* 0x000000020e157824 */ /* 0x000fe200078e020f */
[----:B------:R-:W0:Y:S01]  /*1750*/  LDS R33, [R33] ;  /* 0x0000000021217984 */ /* 0x000e220000000800 */
[----:B------:R-:W-:Y:S01]  /*1760*/  FFMA.FTZ R17, R24, R17, 0.48089820146560668945 ;  /* 0x3ef6384a18117423 */ /* 0x000fe20000010011 */
[----:B------:R-:W-:Y:S01]  /*1770*/  LEA R12, P4, R15, R20, 0x1 ;  /* 0x000000140f0c7211 */ /* 0x000fe200078808ff */
[----:B------:R-:W-:Y:S01]  /*1780*/  FADD R23, R23, R26 ;  /* 0x0000001a17177221 */ /* 0x000fe20000000000 */
[----:B------:R-:W-:Y:S01]  /*1790*/  LEA R37, R14, R21, 0x1 ;  /* 0x000000150e257211 */ /* 0x000fe200078e08ff */
[----:B------:R-:W-:Y:S01]  /*17a0*/  FFMA.FTZ R17, R24, R17, -0.72134751081466674805 ;  /* 0xbf38aa3b18117423 */ /* 0x000fe20000010011 */
[----:B------:R-:W-:-:S02]  /*17b0*/  LEA.HI.X.SX32 R9, R11, R19, 0x1, P5 ;  /* 0x000000130b097211 */ /* 0x000fc400028f0eff */
[-C--:B------:R-:W-:Y:S01]  /*17c0*/  LEA.HI.X.SX32 R11, R13, R19.reuse, 0x1, P3 ;  /* 0x000000130d0b7211 */ /* 0x080fe200018f0eff */
[----:B------:R-:W-:Y:S01]  /*17d0*/  IMAD R28, R14, 0x2, R37 ;  /* 0x000000020e1c7824 */ /* 0x000fe200078e0225 */
[----:B------:R-:W-:Y:S01]  /*17e0*/  LEA.HI.X.SX32 R13, R15, R19, 0x1, P4 ;  /* 0x000000130f0d7211 */ /* 0x000fe200020f0eff */
[C---:B------:R-:W-:Y:S01]  /*17f0*/  FMUL R17, R24.reuse, R17 ;  /* 0x0000001118117220 */ /* 0x040fe20000400000 */
[-C--:B------:R-:W-:Y:S02]  /*1800*/  LEA R14, P3, R21, R20.reuse, 0x1 ;  /* 0x00000014150e7211 */ /* 0x080fe400078608ff */
[-C--:B------:R-:W-:Y:S01]  /*1810*/  LEA R16, P4, R37, R20.reuse, 0x1 ;  /* 0x0000001425107211 */ /* 0x080fe200078808ff */
[----:B------:R-:W-:Y:S01]  /*1820*/  FMUL R35, R24, R17 ;  /* 0x0000001118237220 */ /* 0x000fe20000400000 */
[----:B------:R-:W-:Y:S02]  /*1830*/  LEA R20, P5, R28, R20, 0x1 ;  /* 0x000000141c147211 */ /* 0x000fe400078a08ff */
[-C--:B------:R-:W-:Y:S01]  /*1840*/  LEA.HI.X.SX32 R15, R21, R19.reuse, 0x1, P3 ;  /* 0x00000013150f7211 */ /* 0x080fe200018f0eff */
[----:B------:R-:W-:Y:S01]  /*1850*/  FFMA.FTZ R35, R24, 1.4426950216293334961, R35 ;  /* 0x3fb8aa3b18237823 */ /* 0x000fe20000010023 */
[-C--:B------:R-:W-:Y:S01]  /*1860*/  LEA.HI.X.SX32 R17, R37, R19.reuse, 0x1, P4 ;  /* 0x0000001325117211 */ /* 0x080fe200020f0eff */
[----:B------:R-:W-:Y:S01]  /*1870*/  @P1 IMAD.MOV.U32 R24, RZ, RZ, 0x7f800000 ;  /* 0x7f800000ff181424 */ /* 0x000fe200078e00ff */
[----:B------:R-:W-:Y:S01]  /*1880*/  LEA.HI.X.SX32 R21, R28, R19, 0x1, P5 ;  /* 0x000000131c157211 */ /* 0x000fe200028f0eff */
[----:B------:R-:W-:Y:S01]  /*1890*/  FADD R22, R22, R35 ;  /* 0x0000002316167221 */ /* 0x000fe20000000000 */
[----:B------:R-:W-:Y:S01]  /*18a0*/  @P2 MOV R19, 0x7f800000 ;  /* 0x7f80000000132802 */ /* 0x000fe20000000f00 */
[C---:B------:R-:W-:Y:S01]  /*18b0*/  @P1 FFMA.FTZ R22, R3.reuse, R24, +INF ;  /* 0x7f80000003161423 */ /* 0x040fe20000010018 */
[C---:B------:R-:W-:Y:S01]  /*18c0*/  FSETP.NEU.AND P3, PT, R18.reuse, RZ, PT ;  /* 0x000000ff1200720b */ /* 0x040fe20003f6d000 */
[----:B-1----:R1:W-:Y:S02]  /*18d0*/  STG.E.U16 [R4.64], R27 ;  /* 0x0000001b04007986 */ /* 0x0023e4000c101504 */
[----:B------:R-:W-:Y:S01]  /*18e0*/  @P2 FFMA.FTZ R23, R18, R19, +INF ;  /* 0x7f80000012172423 */ /* 0x000fe20000010013 */
[----:B------:R-:W-:Y:S01]  /*18f0*/  FSETP.NEU.AND P2, PT, R3, RZ, PT ;  /* 0x000000ff0300720b */ /* 0x000fe20003f4d000 */
[----:B--2---:R2:W-:Y:S01]  /*1900*/  STG.E.U16 [R6.64], R31 ;  /* 0x0000001f06007986 */ /* 0x0045e2000c101504 */
[----:B------:R-:W-:-:S02]  /*1910*/  PRMT R3, R27, 0x7632, R3 ;  /* 0x000076321b037816 */ /* 0x000fc40000000003 */
[----:B------:R-:W-:Y:S01]  /*1920*/  FSEL R18, R23, -INF , P3 ;  /* 0xff80000017127808 */ /* 0x000fe20001800000 */
[----:B---3--:R3:W-:Y:S01]  /*1930*/  STG.E.U16 [R8.64], R29 ;  /* 0x0000001d08007986 */ /* 0x0087e2000c101504 */
[----:B------:R-:W-:Y:S02]  /*1940*/  FSEL R22, R22, -INF , P2 ;  /* 0xff80000016167808 */ /* 0x000fe40001000000 */
[----:B-1----:R-:W-:Y:S01]  /*1950*/  PRMT R4, R29, 0x7632, R4 ;  /* 0x000076321d047816 */ /* 0x002fe20000000004 */
[----:B0-----:R3:W-:Y:S01]  /*1960*/  STG.E.U16 [R10.64], R33 ;  /* 0x000000210a007986 */ /* 0x0017e2000c101504 */
[----:B------:R-:W-:Y:S01]  /*1970*/  PRMT R5, R33, 0x7632, R5 ;  /* 0x0000763221057816 */ /* 0x000fe20000000005 */
[----:B------:R-:W-:Y:S01]  /*1980*/  FFMA R18, R18, 0.69314718246459960938, R39 ;  /* 0x3f31721812127823 */ /* 0x000fe20000000027 */
[----:B--2---:R-:W-:Y:S01]  /*1990*/  PRMT R7, R31, 0x7632, R7 ;  /* 0x000076321f077816 */ /* 0x004fe20000000007 */
[----:B------:R3:W-:Y:S01]  /*19a0*/  STG.E.U16 [R12.64], R3 ;  /* 0x000000030c007986 */ /* 0x0007e2000c101504 */
[----:B------:R-:W-:-:S03]  /*19b0*/  FFMA R19, R22, 0.69314718246459960938, R25 ;  /* 0x3f31721816137823 */ /* 0x000fc60000000019 */
[----:B------:R3:W-:Y:S04]  /*19c0*/  STG.E.U16 [R14.64], R7 ;  /* 0x000000070e007986 */ /* 0x0007e8000c101504 */
[----:B------:R3:W-:Y:S04]  /*19d0*/  STG.E.U16 [R16.64], R4 ;  /* 0x0000000410007986 */ /* 0x0007e8000c101504 */
[----:B------:R3:W-:Y:S04]  /*19e0*/  STG.E.U16 [R20.64], R5 ;  /* 0x0000000514007986 */ /* 0x0007e8000c101504 */
[----:B------:R-:W-:Y:S06]  /*19f0*/  BAR.SYNC.DEFER_BLOCKING 0x0 ;  /* 0x0000000000007b1d */ /* 0x000fec0000010000 */
[----:B------:R3:W-:Y:S04]  /*1a00*/  STS.64 [R36], R18 ;  /* 0x0000001224007388 */ /* 0x0007e80000000a00 */
[----:B------:R-:W-:Y:S06]  /*1a10*/  BAR.SYNC.DEFER_BLOCKING 0x0 ;  /* 0x0000000000007b1d */ /* 0x000fec0000010000 */
[----:B------:R-:W-:Y:S05]  /*1a20*/  @P0 EXIT ;  /* 0x000000000000094d */ /* 0x000fea0003800000 */
[----:B---3--:R-:W0:Y:S01]  /*1a30*/  LDS R7, [R0] ;  /* 0x0000000000077984 */ /* 0x008e220000000800 */
[----:B------:R-:W-:Y:S01]  /*1a40*/  IMAD R2, R2, c[0x0][0x1cc], RZ ;  /* 0x0000730002027a24 */ /* 0x000fe200078e02ff */
[C---:B------:R-:W-:Y:S01]  /*1a50*/  SHF.L.U32 R6, R38.reuse, 0x2, RZ ;  /* 0x0000000226067819 */ /* 0x040fe200000006ff */
[----:B------:R-:W-:-:S04]  /*1a60*/  IMAD.HI R5, R38, 0x4, RZ ;  /* 0x0000000426057827 */ /* 0x000fc800078e02ff */
[C---:B------:R-:W-:Y:S02]  /*1a70*/  IMAD.SHL.U32 R3, R2.reuse, 0x4, RZ ;  /* 0x0000000402037824 */ /* 0x040fe400078e00ff */
[----:B------:R-:W-:-:S03]  /*1a80*/  IMAD.HI R4, R2, 0x4, RZ ;  /* 0x0000000402047827 */ /* 0x000fc600078e02ff */
[----:B------:R-:W-:-:S04]  /*1a90*/  IADD3 R2, P0, P1, R6, c[0x0][0x180], R3 ;  /* 0x0000600006027a10 */ /* 0x000fc8000791e003 */
[----:B------:R-:W-:-:S05]  /*1aa0*/  IADD3.X R3, R5, c[0x0][0x184], R4, P0, P1 ;  /* 0x0000610005037a10 */ /* 0x000fca00007e2404 */
[----:B0-----:R-:W-:Y:S01]  /*1ab0*/  STG.E [R2.64], R7 ;  /* 0x0000000702007986 */ /* 0x001fe2000c101904 */
[----:B------:R-:W-:Y:S05]  /*1ac0*/  EXIT ;  /* 0x000000000000794d */ /* 0x000fea0003800000 */
.L_x_2:
[----:B------:R-:W-:-:S00]  /*1ad0*/  BRA `(.L_x_2) ;  /* 0xfffffff000007947 */ /* 0x000fc0000383ffff */
[----:B------:R-:W-:-:S00]  /*1ae0*/  NOP ;  /* 0x0000000000007918 */ /* 0x000fc00000000000 */
        /* <DEDUP_REMOVED lines=9> */
.L_x_3:


//--------------------- .nv.global.init           --------------------------
	.section	.nv.global.init,"aw",@progbits
.nv.global.init:
	.type		_$_str,@object
	.size		_$_str,(.L_0 - _$_str)
_$_str:
        /*0000*/ 	.byte	0x5f, 0x5f, 0x43, 0x55, 0x44, 0x41, 0x5f, 0x46, 0x54, 0x5a, 0x00
.L_0:


//--------------------- .nv.shared.attn_fwd       --------------------------
	.section	.nv.shared.attn_fwd,"aw",@nobits
	.sectionflags	@""
	.align	16
